// auto-generated by cutlass_sweep.gemm — config: {"arch": "sm_100", "cluster_m": 2, "cluster_n": 2, "dtype": "e4m3", "stages": 5, "tile_k": 64, "tile_m": 128, "tile_n": 64}
#include "cutlass/cutlass.h"
#include "cutlass/gemm/collective/collective_builder.hpp"
#include "cutlass/gemm/device/gemm_universal_adapter.h"
#include "cutlass/gemm/kernel/gemm_universal.hpp"
#include "cutlass/epilogue/collective/collective_builder.hpp"

using ElemA = cutlass::float_e4m3_t;
using ElemB = cutlass::float_e4m3_t;
using ElemCD = cutlass::float_e4m3_t;
using Acc  = float;
using TileShape    = cute::Shape<cute::_128, cute::_64, cute::_64>;
using ClusterShape = cute::Shape<cute::_2, cute::_2, cute::_1>;

using CollectiveEpilogue = typename cutlass::epilogue::collective::CollectiveBuilder<
    cutlass::arch::Sm100, cutlass::arch::OpClassTensorOp,
    TileShape, ClusterShape,
    cutlass::epilogue::collective::EpilogueTileAuto,
    Acc, Acc,
    ElemCD, cutlass::layout::RowMajor, 128 / cutlass::sizeof_bits<ElemCD>::value,
    ElemCD, cutlass::layout::RowMajor, 128 / cutlass::sizeof_bits<ElemCD>::value,
    cutlass::epilogue::collective::EpilogueScheduleAuto
  >::CollectiveOp;

using CollectiveMainloop = typename cutlass::gemm::collective::CollectiveBuilder<
    cutlass::arch::Sm100, cutlass::arch::OpClassTensorOp,
    ElemA, cutlass::layout::RowMajor, 128 / cutlass::sizeof_bits<ElemA>::value,
    ElemB, cutlass::layout::ColumnMajor, 128 / cutlass::sizeof_bits<ElemB>::value,
    Acc,
    TileShape, ClusterShape,
    cutlass::gemm::collective::StageCount<5>,
    cutlass::gemm::collective::KernelScheduleAuto
  >::CollectiveOp;

using GemmKernel = cutlass::gemm::kernel::GemmUniversal<
    cute::Shape<int,int,int,int>,
    CollectiveMainloop,
    CollectiveEpilogue
>;
using Gemm = cutlass::gemm::device::GemmUniversalAdapter<GemmKernel>;

// Force the device kernel symbol into the cubin without needing a host main.
auto* _anchor = &cutlass::device_kernel<GemmKernel>;


// ===== COMPILED SASS (sm_100a) =====

	.target	sm_100a

	.elftype	@"ET_EXEC"


//--------------------- .note.nv.tkinfo           --------------------------
	.section	.note.nv.tkinfo,"",@"SHT_NOTE"
	.sectionflags	@"SHF_NOTE_NV_TKINFO"
	.tkinfo
        /*0018*/ 	.word	0x00000002
        /*0030*/ 	.string	""
        /*0030*/ 	.string	"ptxas"
        /*0030*/ 	.string	"Cuda compilation tools, release 13.0, V13.0.88"
        /*0030*/ 	.string	"Build cuda_13.0.r13.0/compiler.36424714_0"
        /*0030*/ 	.string	"-arch sm_100a -m 64 "



//--------------------- .note.nv.cuinfo           --------------------------
	.section	.note.nv.cuinfo,"",@"SHT_NOTE"
	.sectionflags	@"SHF_NOTE_NV_CUINFO"
        /*0018*/ 	.short	0x0002
        /*001a*/ 	.short	0x0064
        /*001c*/ 	.short	0x0082
	.zero		2


//--------------------- .nv.info                  --------------------------
	.section	.nv.info,"",@"SHT_CUDA_INFO"
	.align	4


	//----- nvinfo : EIATTR_REGCOUNT
	.align		4
        /*0000*/ 	.byte	0x04, 0x2f
        /*0002*/ 	.short	(.L_19 - .L_18)
	.align		4
.L_18:
        /*0004*/ 	.word	index@(_ZN7cutlass13device_kernelINS_4gemm6kernel13GemmUniversalIN4cute5tupleIJiiiiEEENS1_10collective13CollectiveMmaINS1_35MainloopSm100TmaUmmaWarpSpecializedILi5ELi2ELi4ENS5_IJNS4_1CILi2EEESB_NSA_ILi1EEEEEEEENS5_IJNSA_ILi128EEENSA_ILi64EEESG_EEENS_12float_e4m3_tENS5_IJlSC_lEEESI_SJ_NS4_8TiledMMAINS4_8MMA_AtomIJNS4_10MMA_TraitsINS4_25SM100_MMA_F8F6F4_2x1SM_SSEJSI_SI_fSF_SG_NS4_17integral_constantINS4_4UMMA5MajorELSQ_0EEESR_NSO_INSP_7ScaleInELSS_0EEEST_EEEEEENS4_6LayoutINS5_IJSC_SC_SC_EEENS5_IJNSA_ILi0EEESY_SY_EEEEENS5_IJNS4_10UnderscoreES11_S11_EEEEENS4_28SM100_TMA_2SM_LOAD_MULTICASTENS4_14ComposedLayoutINS4_7SwizzleILi2ELi4ELi3EEENS4_18smem_ptr_flag_bitsILi8EEENSW_INS5_IJNSA_ILi8EEESG_EEENS5_IJSG_SC_EEEEEEEvNS4_8identityENS4_18SM100_TMA_2SM_LOADES1E_vS1F_EENS_8epilogue10collective18CollectiveEpilogueINS1I_23Sm100TmaWarpSpecializedILi1ELi1ELi32ELb0ELb0EEEJNS5_IJSG_SG_SG_EEENS5_IJNSW_ISG_SC_EES1O_EEESI_SJ_SI_SJ_NS1I_6fusion15FusionCallbacksIS1M_NS1Q_17LinearCombinationISI_fSI_fLNS_15FloatRoundStyleE2EEES1N_S1P_JEEENS4_5SM1004TMEM4LOAD26SM100_TMEM_LOAD_32dp32b32xENS4_13SM90_TMA_LOADES1E_NS4_39AutoVectorizingCopyWithAssumedAlignmentILi128EEENS4_14SM90_TMA_STOREES1E_S22_S22_EEEvvEEEEvNT_6ParamsE)
        /*0008*/ 	.word	0x0000005a


	//----- nvinfo : EIATTR_FRAME_SIZE
	.align		4
.L_19:
        /*000c*/ 	.byte	0x04, 0x11
        /*000e*/ 	.short	(.L_21 - .L_20)
	.align		4
.L_20:
        /*0010*/ 	.word	index@($__internal_2_$__cuda_sm10x_tcgen05_guardrail_trap_unallocated_columns_being_dealloced)
        /*0014*/ 	.word	0x00000000


	//----- nvinfo : EIATTR_FRAME_SIZE
	.align		4
.L_21:
        /*0018*/ 	.byte	0x04, 0x11
        /*001a*/ 	.short	(.L_23 - .L_22)
	.align		4
.L_22:
        /*001c*/ 	.word	index@($__internal_1_$__cuda_sm10x_tcgen05_guardrail_trap_phase_invalid_during_alloc)
        /*0020*/ 	.word	0x00000000


	//----- nvinfo : EIATTR_FRAME_SIZE
	.align		4
.L_23:
        /*0024*/ 	.byte	0x04, 0x11
        /*0026*/ 	.short	(.L_25 - .L_24)
	.align		4
.L_24:
        /*0028*/ 	.word	index@($__internal_0_$__cuda_sm10x_tcgen05_guardrail_trap_col_being_dealloced_not_returned_by_alloc)
        /*002c*/ 	.word	0x00000000


	//----- nvinfo : EIATTR_FRAME_SIZE
	.align		4
.L_25:
        /*0030*/ 	.byte	0x04, 0x11
        /*0032*/ 	.short	(.L_27 - .L_26)
	.align		4
.L_26:
        /*0034*/ 	.word	index@(_ZN7cutlass13device_kernelINS_4gemm6kernel13GemmUniversalIN4cute5tupleIJiiiiEEENS1_10collective13CollectiveMmaINS1_35MainloopSm100TmaUmmaWarpSpecializedILi5ELi2ELi4ENS5_IJNS4_1CILi2EEESB_NSA_ILi1EEEEEEEENS5_IJNSA_ILi128EEENSA_ILi64EEESG_EEENS_12float_e4m3_tENS5_IJlSC_lEEESI_SJ_NS4_8TiledMMAINS4_8MMA_AtomIJNS4_10MMA_TraitsINS4_25SM100_MMA_F8F6F4_2x1SM_SSEJSI_SI_fSF_SG_NS4_17integral_constantINS4_4UMMA5MajorELSQ_0EEESR_NSO_INSP_7ScaleInELSS_0EEEST_EEEEEENS4_6LayoutINS5_IJSC_SC_SC_EEENS5_IJNSA_ILi0EEESY_SY_EEEEENS5_IJNS4_10UnderscoreES11_S11_EEEEENS4_28SM100_TMA_2SM_LOAD_MULTICASTENS4_14ComposedLayoutINS4_7SwizzleILi2ELi4ELi3EEENS4_18smem_ptr_flag_bitsILi8EEENSW_INS5_IJNSA_ILi8EEESG_EEENS5_IJSG_SC_EEEEEEEvNS4_8identityENS4_18SM100_TMA_2SM_LOADES1E_vS1F_EENS_8epilogue10collective18CollectiveEpilogueINS1I_23Sm100TmaWarpSpecializedILi1ELi1ELi32ELb0ELb0EEEJNS5_IJSG_SG_SG_EEENS5_IJNSW_ISG_SC_EES1O_EEESI_SJ_SI_SJ_NS1I_6fusion15FusionCallbacksIS1M_NS1Q_17LinearCombinationISI_fSI_fLNS_15FloatRoundStyleE2EEES1N_S1P_JEEENS4_5SM1004TMEM4LOAD26SM100_TMEM_LOAD_32dp32b32xENS4_13SM90_TMA_LOADES1E_NS4_39AutoVectorizingCopyWithAssumedAlignmentILi128EEENS4_14SM90_TMA_STOREES1E_S22_S22_EEEvvEEEEvNT_6ParamsE)
        /*0038*/ 	.word	0x00000000


	//----- nvinfo : EIATTR_MIN_STACK_SIZE
	.align		4
.L_27:
        /*003c*/ 	.byte	0x04, 0x12
        /*003e*/ 	.short	(.L_29 - .L_28)
	.align		4
.L_28:
        /*0040*/ 	.word	index@(_ZN7cutlass13device_kernelINS_4gemm6kernel13GemmUniversalIN4cute5tupleIJiiiiEEENS1_10collective13CollectiveMmaINS1_35MainloopSm100TmaUmmaWarpSpecializedILi5ELi2ELi4ENS5_IJNS4_1CILi2EEESB_NSA_ILi1EEEEEEEENS5_IJNSA_ILi128EEENSA_ILi64EEESG_EEENS_12float_e4m3_tENS5_IJlSC_lEEESI_SJ_NS4_8TiledMMAINS4_8MMA_AtomIJNS4_10MMA_TraitsINS4_25SM100_MMA_F8F6F4_2x1SM_SSEJSI_SI_fSF_SG_NS4_17integral_constantINS4_4UMMA5MajorELSQ_0EEESR_NSO_INSP_7ScaleInELSS_0EEEST_EEEEEENS4_6LayoutINS5_IJSC_SC_SC_EEENS5_IJNSA_ILi0EEESY_SY_EEEEENS5_IJNS4_10UnderscoreES11_S11_EEEEENS4_28SM100_TMA_2SM_LOAD_MULTICASTENS4_14ComposedLayoutINS4_7SwizzleILi2ELi4ELi3EEENS4_18smem_ptr_flag_bitsILi8EEENSW_INS5_IJNSA_ILi8EEESG_EEENS5_IJSG_SC_EEEEEEEvNS4_8identityENS4_18SM100_TMA_2SM_LOADES1E_vS1F_EENS_8epilogue10collective18CollectiveEpilogueINS1I_23Sm100TmaWarpSpecializedILi1ELi1ELi32ELb0ELb0EEEJNS5_IJSG_SG_SG_EEENS5_IJNSW_ISG_SC_EES1O_EEESI_SJ_SI_SJ_NS1I_6fusion15FusionCallbacksIS1M_NS1Q_17LinearCombinationISI_fSI_fLNS_15FloatRoundStyleE2EEES1N_S1P_JEEENS4_5SM1004TMEM4LOAD26SM100_TMEM_LOAD_32dp32b32xENS4_13SM90_TMA_LOADES1E_NS4_39AutoVectorizingCopyWithAssumedAlignmentILi128EEENS4_14SM90_TMA_STOREES1E_S22_S22_EEEvvEEEEvNT_6ParamsE)
        /*0044*/ 	.word	0x00000000
.L_29:


//--------------------- .nv.compat                --------------------------
	.section	.nv.compat,"",@"SHT_CUDA_COMPAT_INFO"
	.align	4
        /*0000*/ 	.byte	0x02, 0x09, 0x01, 0x00, 0x02, 0x02, 0x02, 0x00, 0x02, 0x05, 0x05, 0x00, 0x03, 0x07, 0x01, 0x01
        /*0010*/ 	.byte	0x02, 0x03, 0x01, 0x00, 0x02, 0x06, 0x01, 0x00, 0x04, 0x0b, 0x08, 0x00, 0x09, 0x00, 0x00, 0x00
        /*0020*/ 	.byte	0x00, 0x00, 0x00, 0x00


//--------------------- .nv.info._ZN7cutlass13device_kernelINS_4gemm6kernel13GemmUniversalIN4cute5tupleIJiiiiEEENS1_10collective13CollectiveMmaINS1_35MainloopSm100TmaUmmaWarpSpecializedILi5ELi2ELi4ENS5_IJNS4_1CILi2EEESB_NSA_ILi1EEEEEEEENS5_IJNSA_ILi128EEENSA_ILi64EEESG_EEENS_12float_e4m3_tENS5_IJlSC_lEEESI_SJ_NS4_8TiledMMAINS4_8MMA_AtomIJNS4_10MMA_TraitsINS4_25SM100_MMA_F8F6F4_2x1SM_SSEJSI_SI_fSF_SG_NS4_17integral_constantINS4_4UMMA5MajorELSQ_0EEESR_NSO_INSP_7ScaleInELSS_0EEEST_EEEEEENS4_6LayoutINS5_IJSC_SC_SC_EEENS5_IJNSA_ILi0EEESY_SY_EEEEENS5_IJNS4_10UnderscoreES11_S11_EEEEENS4_28SM100_TMA_2SM_LOAD_MULTICASTENS4_14ComposedLayoutINS4_7SwizzleILi2ELi4ELi3EEENS4_18smem_ptr_flag_bitsILi8EEENSW_INS5_IJNSA_ILi8EEESG_EEENS5_IJSG_SC_EEEEEEEvNS4_8identityENS4_18SM100_TMA_2SM_LOADES1E_vS1F_EENS_8epilogue10collective18CollectiveEpilogueINS1I_23Sm100TmaWarpSpecializedILi1ELi1ELi32ELb0ELb0EEEJNS5_IJSG_SG_SG_EEENS5_IJNSW_ISG_SC_EES1O_EEESI_SJ_SI_SJ_NS1I_6fusion15FusionCallbacksIS1M_NS1Q_17LinearCombinationISI_fSI_fLNS_15FloatRoundStyleE2EEES1N_S1P_JEEENS4_5SM1004TMEM4LOAD26SM100_TMEM_LOAD_32dp32b32xENS4_13SM90_TMA_LOADES1E_NS4_39AutoVectorizingCopyWithAssumedAlignmentILi128EEENS4_14SM90_TMA_STOREES1E_S22_S22_EEEvvEEEEvNT_6ParamsE --------------------------
	.section	.nv.info._ZN7cutlass13device_kernelINS_4gemm6kernel13GemmUniversalIN4cute5tupleIJiiiiEEENS1_10collective13CollectiveMmaINS1_35MainloopSm100TmaUmmaWarpSpecializedILi5ELi2ELi4ENS5_IJNS4_1CILi2EEESB_NSA_ILi1EEEEEEEENS5_IJNSA_ILi128EEENSA_ILi64EEESG_EEENS_12float_e4m3_tENS5_IJlSC_lEEESI_SJ_NS4_8TiledMMAINS4_8MMA_AtomIJNS4_10MMA_TraitsINS4_25SM100_MMA_F8F6F4_2x1SM_SSEJSI_SI_fSF_SG_NS4_17integral_constantINS4_4UMMA5MajorELSQ_0EEESR_NSO_INSP_7ScaleInELSS_0EEEST_EEEEEENS4_6LayoutINS5_IJSC_SC_SC_EEENS5_IJNSA_ILi0EEESY_SY_EEEEENS5_IJNS4_10UnderscoreES11_S11_EEEEENS4_28SM100_TMA_2SM_LOAD_MULTICASTENS4_14ComposedLayoutINS4_7SwizzleILi2ELi4ELi3EEENS4_18smem_ptr_flag_bitsILi8EEENSW_INS5_IJNSA_ILi8EEESG_EEENS5_IJSG_SC_EEEEEEEvNS4_8identityENS4_18SM100_TMA_2SM_LOADES1E_vS1F_EENS_8epilogue10collective18CollectiveEpilogueINS1I_23Sm100TmaWarpSpecializedILi1ELi1ELi32ELb0ELb0EEEJNS5_IJSG_SG_SG_EEENS5_IJNSW_ISG_SC_EES1O_EEESI_SJ_SI_SJ_NS1I_6fusion15FusionCallbacksIS1M_NS1Q_17LinearCombinationISI_fSI_fLNS_15FloatRoundStyleE2EEES1N_S1P_JEEENS4_5SM1004TMEM4LOAD26SM100_TMEM_LOAD_32dp32b32xENS4_13SM90_TMA_LOADES1E_NS4_39AutoVectorizingCopyWithAssumedAlignmentILi128EEENS4_14SM90_TMA_STOREES1E_S22_S22_EEEvvEEEEvNT_6ParamsE,"",@"SHT_CUDA_INFO"
	.sectionflags	@""
	.align	4


	//----- nvinfo : EIATTR_CUDA_API_VERSION
	.align		4
        /*0000*/ 	.byte	0x04, 0x37
        /*0002*/ 	.short	(.L_31 - .L_30)
.L_30:
        /*0004*/ 	.word	0x00000082


	//----- nvinfo : EIATTR_KPARAM_INFO
	.align		4
.L_31:
        /*0008*/ 	.byte	0x04, 0x17
        /*000a*/ 	.short	(.L_33 - .L_32)
.L_32:
        /*000c*/ 	.word	0x00000000
        /*0010*/ 	.short	0x0000
        /*0012*/ 	.short	0x0000
        /*0014*/ 	.byte	0x00, 0xf0, 0x01, 0x20


	//----- nvinfo : EIATTR_AT_ENTRY_FRAGMENTS
	.align		4
.L_33:
        /*0018*/ 	.byte	0x04, 0x4f
        /*001a*/ 	.short	(.L_35 - .L_34)


	//   ....[0]....
.L_34:
        /*001c*/ 	.word	0x00000007


	//----- nvinfo : EIATTR_RESERVED_SMEM_USED
	.align		4
.L_35:
        /*0020*/ 	.byte	0x01, 0x41
	.zero		2


	//----- nvinfo : EIATTR_SPARSE_MMA_MASK
	.align		4
        /*0024*/ 	.byte	0x03, 0x50
        /*0026*/ 	.short	0x0000


	//----- nvinfo : EIATTR_TCGEN05_2CTA_USED
	.align		4
        /*0028*/ 	.byte	0x01, 0x52
	.zero		2


	//----- nvinfo : EIATTR_MAXREG_COUNT
	.align		4
        /*002c*/ 	.byte	0x03, 0x1b
        /*002e*/ 	.short	0x00ff


	//----- nvinfo : EIATTR_NUM_BARRIERS
	.align		4
        /*0030*/ 	.byte	0x02, 0x4c
        /*0032*/ 	.byte	0x07
	.zero		1


	//----- nvinfo : EIATTR_EXTERNS
	.align		4
        /*0034*/ 	.byte	0x04, 0x0f
        /*0036*/ 	.short	(.L_37 - .L_36)


	//   ....[0]....
	.align		4
.L_36:
        /*0038*/ 	.word	index@(__assertfail)


	//----- nvinfo : EIATTR_MERCURY_ISA_VERSION
	.align		4
.L_37:
        /*003c*/ 	.byte	0x03, 0x5f
        /*003e*/ 	.short	0x0101


	//----- nvinfo : EIATTR_INT_WARP_WIDE_INSTR_OFFSETS
	.align		4
        /*0040*/ 	.byte	0x04, 0x31
        /*0042*/ 	.short	(.L_39 - .L_38)


	//   ....[0]....
.L_38:
        /*0044*/ 	.word	0x00000d90


	//   ....[1]....
        /*0048*/ 	.word	0x00000e40


	//   ....[2]....
        /*004c*/ 	.word	0x00004290


	//   ....[3]....
        /*0050*/ 	.word	0x000042c0


	//   ....[4]....
        /*0054*/ 	.word	0x000042e0


	//   ....[5]....
        /*0058*/ 	.word	0x00004e20


	//   ....[6]....
        /*005c*/ 	.word	0x00004ed0


	//----- nvinfo : EIATTR_COOP_GROUP_MASK_REGIDS
	.align		4
.L_39:
        /*0060*/ 	.byte	0x04, 0x29
        /*0062*/ 	.short	(.L_41 - .L_40)


	//   ....[0]....
.L_40:
        /*0064*/ 	.word	0xffffffff


	//   ....[1]....
        /*0068*/ 	.word	0xffffffff


	//   ....[2]....
        /*006c*/ 	.word	0xffffffff


	//   ....[3]....
        /*0070*/ 	.word	0xffffffff


	//   ....[4]....
        /*0074*/ 	.word	0xffffffff


	//   ....[5]....
        /*0078*/ 	.word	0xffffffff


	//   ....[6]....
        /*007c*/ 	.word	0xffffffff


	//   ....[7]....
        /*0080*/ 	.word	0xffffffff


	//   ....[8]....
        /*0084*/ 	.word	0xffffffff


	//   ....[9]....
        /*0088*/ 	.word	0xffffffff


	//   ....[10]....
        /*008c*/ 	.word	0xffffffff


	//   ....[11]....
        /*0090*/ 	.word	0xffffffff


	//   ....[12]....
        /*0094*/ 	.word	0xffffffff


	//   ....[13]....
        /*0098*/ 	.word	0xffffffff


	//----- nvinfo : EIATTR_COOP_GROUP_INSTR_OFFSETS
	.align		4
.L_41:
        /*009c*/ 	.byte	0x04, 0x28
        /*009e*/ 	.short	(.L_43 - .L_42)


	//   ....[0]....
.L_42:
        /*00a0*/ 	.word	0x000000b0


	//   ....[1]....
        /*00a4*/ 	.word	0x00000510


	//   ....[2]....
        /*00a8*/ 	.word	0x00000700


	//   ....[3]....
        /*00ac*/ 	.word	0x00000840


	//   ....[4]....
        /*00b0*/ 	.word	0x00000940


	//   ....[5]....
        /*00b4*/ 	.word	0x00000ab0


	//   ....[6]....
        /*00b8*/ 	.word	0x00000c50


	//   ....[7]....
        /*00bc*/ 	.word	0x00000eb0


	//   ....[8]....
        /*00c0*/ 	.word	0x000021f0


	//   ....[9]....
        /*00c4*/ 	.word	0x00003150


	//   ....[10]....
        /*00c8*/ 	.word	0x00003620


	//   ....[11]....
        /*00cc*/ 	.word	0x00003650


	//   ....[12]....
        /*00d0*/ 	.word	0x00004190


	//   ....[13]....
        /*00d4*/ 	.word	0x000043a0


	//----- nvinfo : EIATTR_VRC_CTA_INIT_COUNT
	.align		4
.L_43:
        /*00d8*/ 	.byte	0x02, 0x4a
        /*00da*/ 	.byte	0x80
	.zero		1


	//----- nvinfo : EIATTR_SYSCALL_OFFSETS
	.align		4
        /*00dc*/ 	.byte	0x04, 0x46
        /*00de*/ 	.short	(.L_45 - .L_44)


	//   ....[0]....
.L_44:
        /*00e0*/ 	.word	0x00005a60


	//   ....[1]....
        /*00e4*/ 	.word	0x00005ba0


	//   ....[2]....
        /*00e8*/ 	.word	0x000062e0


	//----- nvinfo : EIATTR_MBARRIER_INSTR_OFFSETS
	.align		4
.L_45:
        /*00ec*/ 	.byte	0x04, 0x39
        /*00ee*/ 	.short	(.L_47 - .L_46)


	//   ....[0]....
.L_46:
        /*00f0*/ 	.word	0x00000650
        /*00f4*/ 	.word	0x000000ff
        /*00f8*/ 	.word	0x00000000
        /*00fc*/ 	.short	0x0100
        /*00fe*/ 	.byte	0x04
	.zero		1


	//   ....[1]....
        /*0100*/ 	.word	0x00000660
        /*0104*/ 	.word	0x000000ff
        /*0108*/ 	.word	0x00000028
        /*010c*/ 	.short	0x0100
        /*010e*/ 	.byte	0x04
	.zero		1


	//   ....[2]....
        /*0110*/ 	.word	0x00000670
        /*0114*/ 	.word	0x000000ff
        /*0118*/ 	.word	0x00000008
        /*011c*/ 	.short	0x0100
        /*011e*/ 	.byte	0x04
	.zero		1


	//   ....[3]....
        /*0120*/ 	.word	0x00000680
        /*0124*/ 	.word	0x000000ff
        /*0128*/ 	.word	0x00000030
        /*012c*/ 	.short	0x0100
        /*012e*/ 	.byte	0x04
	.zero		1


	//   ....[4]....
        /*0130*/ 	.word	0x00000690
        /*0134*/ 	.word	0x000000ff
        /*0138*/ 	.word	0x00000010
        /*013c*/ 	.short	0x0100
        /*013e*/ 	.byte	0x04
	.zero		1


	//   ....[5]....
        /*0140*/ 	.word	0x000006a0
        /*0144*/ 	.word	0x000000ff
        /*0148*/ 	.word	0x00000038
        /*014c*/ 	.short	0x0100
        /*014e*/ 	.byte	0x04
	.zero		1


	//   ....[6]....
        /*0150*/ 	.word	0x000006b0
        /*0154*/ 	.word	0x000000ff
        /*0158*/ 	.word	0x00000018
        /*015c*/ 	.short	0x0100
        /*015e*/ 	.byte	0x04
	.zero		1


	//   ....[7]....
        /*0160*/ 	.word	0x000006c0
        /*0164*/ 	.word	0x000000ff
        /*0168*/ 	.word	0x00000040
        /*016c*/ 	.short	0x0100
        /*016e*/ 	.byte	0x04
	.zero		1


	//   ....[8]....
        /*0170*/ 	.word	0x000006d0
        /*0174*/ 	.word	0x000000ff
        /*0178*/ 	.word	0x00000020
        /*017c*/ 	.short	0x0100
        /*017e*/ 	.byte	0x04
	.zero		1


	//   ....[9]....
        /*0180*/ 	.word	0x000006e0
        /*0184*/ 	.word	0x000000ff
        /*0188*/ 	.word	0x00000048
        /*018c*/ 	.short	0x0100
        /*018e*/ 	.byte	0x04
	.zero		1


	//   ....[10]....
        /*0190*/ 	.word	0x00000810
        /*0194*/ 	.word	0x000000ff
        /*0198*/ 	.word	0x00000050
        /*019c*/ 	.short	0x0100
        /*019e*/ 	.byte	0x04
	.zero		1


	//   ....[11]....
        /*01a0*/ 	.word	0x00000820
        /*01a4*/ 	.word	0x000000ff
        /*01a8*/ 	.word	0x00000058
        /*01ac*/ 	.short	0x0100
        /*01ae*/ 	.byte	0x04
	.zero		1


	//   ....[12]....
        /*01b0*/ 	.word	0x00000910
        /*01b4*/ 	.word	0x000000ff
        /*01b8*/ 	.word	0x00000060
        /*01bc*/ 	.short	0x0100
        /*01be*/ 	.byte	0x06
	.zero		1


	//   ....[13]....
        /*01c0*/ 	.word	0x00000920
        /*01c4*/ 	.word	0x000000ff
        /*01c8*/ 	.word	0x00000068
        /*01cc*/ 	.short	0x0100
        /*01ce*/ 	.byte	0x06
	.zero		1


	//   ....[14]....
        /*01d0*/ 	.word	0x00000a60
        /*01d4*/ 	.word	0x000000ff
        /*01d8*/ 	.word	0x00000070
        /*01dc*/ 	.short	0x0100
        /*01de*/ 	.byte	0x06
	.zero		1


	//   ....[15]....
        /*01e0*/ 	.word	0x00000a70
        /*01e4*/ 	.word	0x000000ff
        /*01e8*/ 	.word	0x00000080
        /*01ec*/ 	.short	0x0100
        /*01ee*/ 	.byte	0x06
	.zero		1


	//   ....[16]....
        /*01f0*/ 	.word	0x00000a80
        /*01f4*/ 	.word	0x000000ff
        /*01f8*/ 	.word	0x00000078
        /*01fc*/ 	.short	0x0100
        /*01fe*/ 	.byte	0x06
	.zero		1


	//   ....[17]....
        /*0200*/ 	.word	0x00000a90
        /*0204*/ 	.word	0x000000ff
        /*0208*/ 	.word	0x00000088
        /*020c*/ 	.short	0x0100
        /*020e*/ 	.byte	0x06
	.zero		1


	//   ....[18]....
        /*0210*/ 	.word	0x00000bc0
        /*0214*/ 	.word	0x000000ff
        /*0218*/ 	.word	0x00000090
        /*021c*/ 	.short	0x0100
        /*021e*/ 	.byte	0x04
	.zero		1


	//   ....[19]....
        /*0220*/ 	.word	0x00000bd0
        /*0224*/ 	.word	0x000000ff
        /*0228*/ 	.word	0x000000b0
        /*022c*/ 	.short	0x0100
        /*022e*/ 	.byte	0x04
	.zero		1


	//   ....[20]....
        /*0230*/ 	.word	0x00000be0
        /*0234*/ 	.word	0x000000ff
        /*0238*/ 	.word	0x00000098
        /*023c*/ 	.short	0x0100
        /*023e*/ 	.byte	0x04
	.zero		1


	//   ....[21]....
        /*0240*/ 	.word	0x00000bf0
        /*0244*/ 	.word	0x000000ff
        /*0248*/ 	.word	0x000000b8
        /*024c*/ 	.short	0x0100
        /*024e*/ 	.byte	0x04
	.zero		1


	//   ....[22]....
        /*0250*/ 	.word	0x00000c00
        /*0254*/ 	.word	0x000000ff
        /*0258*/ 	.word	0x000000a0
        /*025c*/ 	.short	0x0100
        /*025e*/ 	.byte	0x04
	.zero		1


	//   ....[23]....
        /*0260*/ 	.word	0x00000c10
        /*0264*/ 	.word	0x000000ff
        /*0268*/ 	.word	0x000000c0
        /*026c*/ 	.short	0x0100
        /*026e*/ 	.byte	0x04
	.zero		1


	//   ....[24]....
        /*0270*/ 	.word	0x00000c20
        /*0274*/ 	.word	0x000000ff
        /*0278*/ 	.word	0x000000a8
        /*027c*/ 	.short	0x0100
        /*027e*/ 	.byte	0x04
	.zero		1


	//   ....[25]....
        /*0280*/ 	.word	0x00000c30
        /*0284*/ 	.word	0x000000ff
        /*0288*/ 	.word	0x000000c8
        /*028c*/ 	.short	0x0100
        /*028e*/ 	.byte	0x04
	.zero		1


	//   ....[26]....
        /*0290*/ 	.word	0x00000d30
        /*0294*/ 	.word	0x000000ff
        /*0298*/ 	.word	0x000000d0
        /*029c*/ 	.short	0x0100
        /*029e*/ 	.byte	0x04
	.zero		1


	//   ....[27]....
        /*02a0*/ 	.word	0x00000d40
        /*02a4*/ 	.word	0x000000ff
        /*02a8*/ 	.word	0x000000e0
        /*02ac*/ 	.short	0x0100
        /*02ae*/ 	.byte	0x04
	.zero		1


	//   ....[28]....
        /*02b0*/ 	.word	0x00000d50
        /*02b4*/ 	.word	0x000000ff
        /*02b8*/ 	.word	0x000000d8
        /*02bc*/ 	.short	0x0100
        /*02be*/ 	.byte	0x04
	.zero		1


	//   ....[29]....
        /*02c0*/ 	.word	0x00000d60
        /*02c4*/ 	.word	0x000000ff
        /*02c8*/ 	.word	0x000000e8
        /*02cc*/ 	.short	0x0100
        /*02ce*/ 	.byte	0x04
	.zero		1


	//   ....[30]....
        /*02d0*/ 	.word	0x00000e60
        /*02d4*/ 	.word	0x000000ff
        /*02d8*/ 	.word	0x000000f0
        /*02dc*/ 	.short	0x0100
        /*02de*/ 	.byte	0x06
	.zero		1


	//   ....[31]....
        /*02e0*/ 	.word	0x00001a40
        /*02e4*/ 	.word	0x00000000
        /*02e8*/ 	.word	0x000000e0
        /*02ec*/ 	.short	0x010a
        /*02ee*/ 	.byte	0xff
	.zero		1


	//   ....[32]....
        /*02f0*/ 	.word	0x00001a70
        /*02f4*/ 	.word	0x00000000
        /*02f8*/ 	.word	0x000000d0
        /*02fc*/ 	.short	0x0101
        /*02fe*/ 	.byte	0xff
	.zero		1


	//   ....[33]....
        /*0300*/ 	.word	0x00001b10
        /*0304*/ 	.word	0x000000ff
        /*0308*/ 	.word	0x00000028
        /*030c*/ 	.short	0x010a
        /*030e*/ 	.byte	0x04
	.zero		1


	//   ....[34]....
        /*0310*/ 	.word	0x00001be0
        /*0314*/ 	.word	0x000000ff
        /*0318*/ 	.word	0x00000028
        /*031c*/ 	.short	0x010a
        /*031e*/ 	.byte	0x21
	.zero		1


	//   ....[35]....
        /*0320*/ 	.word	0x00001d90
        /*0324*/ 	.word	0x000000ff
        /*0328*/ 	.word	0x00000028
        /*032c*/ 	.short	0x010a
        /*032e*/ 	.byte	0x05
	.zero		1


	//   ....[36]....
        /*0330*/ 	.word	0x00001ea0
        /*0334*/ 	.word	0x000000ff
        /*0338*/ 	.word	0x00000068
        /*033c*/ 	.short	0x0101
        /*033e*/ 	.byte	0x0d
	.zero		1


	//   ....[37]....
        /*0340*/ 	.word	0x00001ec0
        /*0344*/ 	.word	0x000000ff
        /*0348*/ 	.word	0x00000028
        /*034c*/ 	.short	0x010a
        /*034e*/ 	.byte	0x04
	.zero		1


	//   ....[38]....
        /*0350*/ 	.word	0x00001f40
        /*0354*/ 	.word	0x000000ff
        /*0358*/ 	.word	0x00000028
        /*035c*/ 	.short	0x010a
        /*035e*/ 	.byte	0x11
	.zero		1


	//   ....[39]....
        /*0360*/ 	.word	0x000020e0
        /*0364*/ 	.word	0x000000ff
        /*0368*/ 	.word	0x00000028
        /*036c*/ 	.short	0x010a
        /*036e*/ 	.byte	0x05
	.zero		1


	//   ....[40]....
        /*0370*/ 	.word	0x00002220
        /*0374*/ 	.word	0x00000003
        /*0378*/ 	.word	0x00000070
        /*037c*/ 	.short	0x010a
        /*037e*/ 	.byte	0xff
	.zero		1


	//   ....[41]....
        /*0380*/ 	.word	0x00002370
        /*0384*/ 	.word	0x00000000
        /*0388*/ 	.word	0x00000000
        /*038c*/ 	.short	0x0101
        /*038e*/ 	.byte	0xff
	.zero		1


	//   ....[42]....
        /*0390*/ 	.word	0x00002910
        /*0394*/ 	.word	0x000000ff
        /*0398*/ 	.word	0x00000000
        /*039c*/ 	.short	0x010a
        /*039e*/ 	.byte	0x04
	.zero		1


	//   ....[43]....
        /*03a0*/ 	.word	0x000029a0
        /*03a4*/ 	.word	0x000000ff
        /*03a8*/ 	.word	0x00000000
        /*03ac*/ 	.short	0x010a
        /*03ae*/ 	.byte	0x05
	.zero		1


	//   ....[44]....
        /*03b0*/ 	.word	0x00002a30
        /*03b4*/ 	.word	0x000000ff
        /*03b8*/ 	.word	0x00000000
        /*03bc*/ 	.short	0x010a
        /*03be*/ 	.byte	0x05
	.zero		1


	//   ....[45]....
        /*03c0*/ 	.word	0x00002ac0
        /*03c4*/ 	.word	0x000000ff
        /*03c8*/ 	.word	0x00000000
        /*03cc*/ 	.short	0x010a
        /*03ce*/ 	.byte	0x05
	.zero		1


	//   ....[46]....
        /*03d0*/ 	.word	0x00002b60
        /*03d4*/ 	.word	0x00000000
        /*03d8*/ 	.word	0x00000000
        /*03dc*/ 	.short	0x010a
        /*03de*/ 	.byte	0xff
	.zero		1


	//   ....[47]....
        /*03e0*/ 	.word	0x00002ca0
        /*03e4*/ 	.word	0x00000002
        /*03e8*/ 	.word	0x000000d0
        /*03ec*/ 	.short	0x010a
        /*03ee*/ 	.byte	0xff
	.zero		1


	//   ....[48]....
        /*03f0*/ 	.word	0x00002d10
        /*03f4*/ 	.word	0x00000002
        /*03f8*/ 	.word	0x00000000
        /*03fc*/ 	.short	0x0101
        /*03fe*/ 	.byte	0xff
	.zero		1


	//   ....[49]....
        /*0400*/ 	.word	0x00002d30
        /*0404*/ 	.word	0x000000ff
        /*0408*/ 	.word	0x00000080
        /*040c*/ 	.short	0x010a
        /*040e*/ 	.byte	0x04
	.zero		1


	//   ....[50]....
        /*0410*/ 	.word	0x00002e50
        /*0414*/ 	.word	0x00000002
        /*0418*/ 	.word	0x00000070
        /*041c*/ 	.short	0x010a
        /*041e*/ 	.byte	0xff
	.zero		1


	//   ....[51]....
        /*0420*/ 	.word	0x00002f50
        /*0424*/ 	.word	0x00000002
        /*0428*/ 	.word	0x00000000
        /*042c*/ 	.short	0x0101
        /*042e*/ 	.byte	0xff
	.zero		1


	//   ....[52]....
        /*0430*/ 	.word	0x00002fe0
        /*0434*/ 	.word	0x000000ff
        /*0438*/ 	.word	0x00000080
        /*043c*/ 	.short	0x0106
        /*043e*/ 	.byte	0x04
	.zero		1


	//   ....[53]....
        /*0440*/ 	.word	0x00003000
        /*0444*/ 	.word	0x000000ff
        /*0448*/ 	.word	0x00000080
        /*044c*/ 	.short	0x010a
        /*044e*/ 	.byte	0x04
	.zero		1


	//   ....[54]....
        /*0450*/ 	.word	0x00003090
        /*0454*/ 	.word	0x000000ff
        /*0458*/ 	.word	0x00000080
        /*045c*/ 	.short	0x0106
        /*045e*/ 	.byte	0x07
	.zero		1


	//   ....[55]....
        /*0460*/ 	.word	0x000030d0
        /*0464*/ 	.word	0x00000000
        /*0468*/ 	.word	0x00000080
        /*046c*/ 	.short	0x010a
        /*046e*/ 	.byte	0xff
	.zero		1


	//   ....[56]....
        /*0470*/ 	.word	0x00003320
        /*0474*/ 	.word	0x000000ff
        /*0478*/ 	.word	0x00000008
        /*047c*/ 	.short	0x010a
        /*047e*/ 	.byte	0x05
	.zero		1


	//   ....[57]....
        /*0480*/ 	.word	0x00003340
        /*0484*/ 	.word	0x000000ff
        /*0488*/ 	.word	0x00000008
        /*048c*/ 	.short	0x010a
        /*048e*/ 	.byte	0x05
	.zero		1


	//   ....[58]....
        /*0490*/ 	.word	0x000034d0
        /*0494*/ 	.word	0x000000ff
        /*0498*/ 	.word	0x00000008
        /*049c*/ 	.short	0x010a
        /*049e*/ 	.byte	0x05
	.zero		1


	//   ....[59]....
        /*04a0*/ 	.word	0x000034f0
        /*04a4*/ 	.word	0x000000ff
        /*04a8*/ 	.word	0x00000008
        /*04ac*/ 	.short	0x010a
        /*04ae*/ 	.byte	0x05
	.zero		1


	//   ....[60]....
        /*04b0*/ 	.word	0x000035b0
        /*04b4*/ 	.word	0x000000ff
        /*04b8*/ 	.word	0x00000000
        /*04bc*/ 	.short	0x0101
        /*04be*/ 	.byte	0x04
	.zero		1


	//   ....[61]....
        /*04c0*/ 	.word	0x000038b0
        /*04c4*/ 	.word	0x00000000
        /*04c8*/ 	.word	0x00000070
        /*04cc*/ 	.short	0x010a
        /*04ce*/ 	.byte	0xff
	.zero		1


	//   ....[62]....
        /*04d0*/ 	.word	0x00003970
        /*04d4*/ 	.word	0x00000000
        /*04d8*/ 	.word	0x00000000
        /*04dc*/ 	.short	0x0101
        /*04de*/ 	.byte	0xff
	.zero		1


	//   ....[63]....
        /*04e0*/ 	.word	0x00003a30
        /*04e4*/ 	.word	0x000000ff
        /*04e8*/ 	.word	0x00000000
        /*04ec*/ 	.short	0x010a
        /*04ee*/ 	.byte	0x04
	.zero		1


	//   ....[64]....
        /*04f0*/ 	.word	0x00003a40
        /*04f4*/ 	.word	0x000000ff
        /*04f8*/ 	.word	0x000000b0
        /*04fc*/ 	.short	0x010a
        /*04fe*/ 	.byte	0x17
	.zero		1


	//   ....[65]....
        /*0500*/ 	.word	0x00003af0
        /*0504*/ 	.word	0x000000ff
        /*0508*/ 	.word	0x00000000
        /*050c*/ 	.short	0x010a
        /*050e*/ 	.byte	0x05
	.zero		1


	//   ....[66]....
        /*0510*/ 	.word	0x00003c30
        /*0514*/ 	.word	0x000000ff
        /*0518*/ 	.word	0x00000000
        /*051c*/ 	.short	0x010a
        /*051e*/ 	.byte	0x04
	.zero		1


	//   ....[67]....
        /*0520*/ 	.word	0x00003e80
        /*0524*/ 	.word	0x000000ff
        /*0528*/ 	.word	0x00000000
        /*052c*/ 	.short	0x010a
        /*052e*/ 	.byte	0x04
	.zero		1


	//   ....[68]....
        /*0530*/ 	.word	0x00003f10
        /*0534*/ 	.word	0x000000ff
        /*0538*/ 	.word	0x00000000
        /*053c*/ 	.short	0x010a
        /*053e*/ 	.byte	0x05
	.zero		1


	//   ....[69]....
        /*0540*/ 	.word	0x00003fa0
        /*0544*/ 	.word	0x000000ff
        /*0548*/ 	.word	0x00000000
        /*054c*/ 	.short	0x010a
        /*054e*/ 	.byte	0x05
	.zero		1


	//   ....[70]....
        /*0550*/ 	.word	0x00004040
        /*0554*/ 	.word	0x00000000
        /*0558*/ 	.word	0x00000000
        /*055c*/ 	.short	0x010a
        /*055e*/ 	.byte	0xff
	.zero		1


	//   ....[71]....
        /*0560*/ 	.word	0x00004080
        /*0564*/ 	.word	0x00000000
        /*0568*/ 	.word	0x00000000
        /*056c*/ 	.short	0x010a
        /*056e*/ 	.byte	0xff
	.zero		1


	//   ....[72]....
        /*0570*/ 	.word	0x000040f0
        /*0574*/ 	.word	0x000000ff
        /*0578*/ 	.word	0x00000000
        /*057c*/ 	.short	0x0101
        /*057e*/ 	.byte	0x04
	.zero		1


	//   ....[73]....
        /*0580*/ 	.word	0x00004130
        /*0584*/ 	.word	0x000000ff
        /*0588*/ 	.word	0x000000f0
        /*058c*/ 	.short	0x010a
        /*058e*/ 	.byte	0x11
	.zero		1


	//   ....[74]....
        /*0590*/ 	.word	0x00004180
        /*0594*/ 	.word	0x000000ff
        /*0598*/ 	.word	0x00000000
        /*059c*/ 	.short	0x0101
        /*059e*/ 	.byte	0x04
	.zero		1


	//   ....[75]....
        /*05a0*/ 	.word	0x00004600
        /*05a4*/ 	.word	0x00000007
        /*05a8*/ 	.word	0x00000070
        /*05ac*/ 	.short	0x010a
        /*05ae*/ 	.byte	0xff
	.zero		1


	//   ....[76]....
        /*05b0*/ 	.word	0x00004770
        /*05b4*/ 	.word	0x00000000
        /*05b8*/ 	.word	0x00000000
        /*05bc*/ 	.short	0x0101
        /*05be*/ 	.byte	0xff
	.zero		1


	//   ....[77]....
        /*05c0*/ 	.word	0x00004be0
        /*05c4*/ 	.word	0x000000ff
        /*05c8*/ 	.word	0x00000068
        /*05cc*/ 	.short	0x010a
        /*05ce*/ 	.byte	0x11
	.zero		1


	//   ....[78]....
        /*05d0*/ 	.word	0x00004d60
        /*05d4*/ 	.word	0x000000ff
        /*05d8*/ 	.word	0x00000058
        /*05dc*/ 	.short	0x010a
        /*05de*/ 	.byte	0x11
	.zero		1


	//   ....[79]....
        /*05e0*/ 	.word	0x00004f70
        /*05e4*/ 	.word	0x000000ff
        /*05e8*/ 	.word	0x00000050
        /*05ec*/ 	.short	0x010b
        /*05ee*/ 	.byte	0x11
	.zero		1


	//   ....[80]....
        /*05f0*/ 	.word	0x00004f80
        /*05f4*/ 	.word	0x000000ff
        /*05f8*/ 	.word	0x00000000
        /*05fc*/ 	.short	0x0101
        /*05fe*/ 	.byte	0x1b
	.zero		1


	//   ....[81]....
        /*0600*/ 	.word	0x00004fc0
        /*0604*/ 	.word	0x00000000
        /*0608*/ 	.word	0x00000058
        /*060c*/ 	.short	0x010a
        /*060e*/ 	.byte	0xff
	.zero		1


	//   ....[82]....
        /*0610*/ 	.word	0x00005330
        /*0614*/ 	.word	0x00000003
        /*0618*/ 	.word	0x00000070
        /*061c*/ 	.short	0x010a
        /*061e*/ 	.byte	0xff
	.zero		1


	//   ....[83]....
        /*0620*/ 	.word	0x000054b0
        /*0624*/ 	.word	0x00000000
        /*0628*/ 	.word	0x00000000
        /*062c*/ 	.short	0x0101
        /*062e*/ 	.byte	0xff
	.zero		1


	//   ....[84]....
        /*0630*/ 	.word	0x00005f10
        /*0634*/ 	.word	0x000000ff
        /*0638*/ 	.word	0x00000050
        /*063c*/ 	.short	0x010a
        /*063e*/ 	.byte	0x2c
	.zero		1


	//   ....[85]....
        /*0640*/ 	.word	0x00005f20
        /*0644*/ 	.word	0x00000052
        /*0648*/ 	.word	0x00000090
        /*064c*/ 	.short	0x010a
        /*064e*/ 	.byte	0xff
	.zero		1


	//   ....[86]....
        /*0650*/ 	.word	0x00006070
        /*0654*/ 	.word	0x000000ff
        /*0658*/ 	.word	0x00000050
        /*065c*/ 	.short	0x010a
        /*065e*/ 	.byte	0x2c
	.zero		1


	//   ....[87]....
        /*0660*/ 	.word	0x00006160
        /*0664*/ 	.word	0x000000ff
        /*0668*/ 	.word	0x00000000
        /*066c*/ 	.short	0x0101
        /*066e*/ 	.byte	0x04
	.zero		1


	//   ....[88]....
        /*0670*/ 	.word	0x000061c0
        /*0674*/ 	.word	0x00000052
        /*0678*/ 	.word	0x00000090
        /*067c*/ 	.short	0x010a
        /*067e*/ 	.byte	0xff
	.zero		1


	//   ....[89]....
        /*0680*/ 	.word	0x000065a0
        /*0684*/ 	.word	0x00000052
        /*0688*/ 	.word	0x00000000
        /*068c*/ 	.short	0x0101
        /*068e*/ 	.byte	0xff
	.zero		1


	//   ....[90]....
        /*0690*/ 	.word	0x00006df0
        /*0694*/ 	.word	0x00000000
        /*0698*/ 	.word	0x000000e0
        /*069c*/ 	.short	0x010a
        /*069e*/ 	.byte	0xff
	.zero		1


	//   ....[91]....
        /*06a0*/ 	.word	0x00006e50
        /*06a4*/ 	.word	0x00000000
        /*06a8*/ 	.word	0x00000028
        /*06ac*/ 	.short	0x010a
        /*06ae*/ 	.byte	0xff
	.zero		1


	//   ....[92]....
        /*06b0*/ 	.word	0x00006eb0
        /*06b4*/ 	.word	0x00000000
        /*06b8*/ 	.word	0x00000028
        /*06bc*/ 	.short	0x010a
        /*06be*/ 	.byte	0xff
	.zero		1


	//   ....[93]....
        /*06c0*/ 	.word	0x00006f00
        /*06c4*/ 	.word	0x00000003
        /*06c8*/ 	.word	0x00000070
        /*06cc*/ 	.short	0x010a
        /*06ce*/ 	.byte	0xff
	.zero		1


	//   ....[94]....
        /*06d0*/ 	.word	0x00006f60
        /*06d4*/ 	.word	0x00000000
        /*06d8*/ 	.word	0x00000000
        /*06dc*/ 	.short	0x010a
        /*06de*/ 	.byte	0xff
	.zero		1


	//   ....[95]....
        /*06e0*/ 	.word	0x00006fc0
        /*06e4*/ 	.word	0x00000000
        /*06e8*/ 	.word	0x00000000
        /*06ec*/ 	.short	0x010a
        /*06ee*/ 	.byte	0xff
	.zero		1


	//   ....[96]....
        /*06f0*/ 	.word	0x00007020
        /*06f4*/ 	.word	0x00000000
        /*06f8*/ 	.word	0x00000000
        /*06fc*/ 	.short	0x010a
        /*06fe*/ 	.byte	0xff
	.zero		1


	//   ....[97]....
        /*0700*/ 	.word	0x00007080
        /*0704*/ 	.word	0x00000000
        /*0708*/ 	.word	0x00000000
        /*070c*/ 	.short	0x010a
        /*070e*/ 	.byte	0xff
	.zero		1


	//   ....[98]....
        /*0710*/ 	.word	0x000070d0
        /*0714*/ 	.word	0x00000002
        /*0718*/ 	.word	0x000000d0
        /*071c*/ 	.short	0x010a
        /*071e*/ 	.byte	0xff
	.zero		1


	//   ....[99]....
        /*0720*/ 	.word	0x00007130
        /*0724*/ 	.word	0x00000002
        /*0728*/ 	.word	0x00000080
        /*072c*/ 	.short	0x010a
        /*072e*/ 	.byte	0xff
	.zero		1


	//   ....[100]....
        /*0730*/ 	.word	0x00007180
        /*0734*/ 	.word	0x00000002
        /*0738*/ 	.word	0x00000070
        /*073c*/ 	.short	0x010a
        /*073e*/ 	.byte	0xff
	.zero		1


	//   ....[101]....
        /*0740*/ 	.word	0x000071e0
        /*0744*/ 	.word	0x00000000
        /*0748*/ 	.word	0x00000080
        /*074c*/ 	.short	0x010a
        /*074e*/ 	.byte	0xff
	.zero		1


	//   ....[102]....
        /*0750*/ 	.word	0x00007240
        /*0754*/ 	.word	0x00000005
        /*0758*/ 	.word	0x00000008
        /*075c*/ 	.short	0x010a
        /*075e*/ 	.byte	0xff
	.zero		1


	//   ....[103]....
        /*0760*/ 	.word	0x00007330
        /*0764*/ 	.word	0x00000000
        /*0768*/ 	.word	0x00000008
        /*076c*/ 	.short	0x010a
        /*076e*/ 	.byte	0xff
	.zero		1


	//   ....[104]....
        /*0770*/ 	.word	0x00007380
        /*0774*/ 	.word	0x00000000
        /*0778*/ 	.word	0x00000070
        /*077c*/ 	.short	0x010a
        /*077e*/ 	.byte	0xff
	.zero		1


	//   ....[105]....
        /*0780*/ 	.word	0x000073e0
        /*0784*/ 	.word	0x00000000
        /*0788*/ 	.word	0x000000b0
        /*078c*/ 	.short	0x010a
        /*078e*/ 	.byte	0xff
	.zero		1


	//   ....[106]....
        /*0790*/ 	.word	0x00007440
        /*0794*/ 	.word	0x00000000
        /*0798*/ 	.word	0x00000000
        /*079c*/ 	.short	0x010a
        /*079e*/ 	.byte	0xff
	.zero		1


	//   ....[107]....
        /*07a0*/ 	.word	0x000074a0
        /*07a4*/ 	.word	0x00000000
        /*07a8*/ 	.word	0x00000000
        /*07ac*/ 	.short	0x010a
        /*07ae*/ 	.byte	0xff
	.zero		1


	//   ....[108]....
        /*07b0*/ 	.word	0x00007500
        /*07b4*/ 	.word	0x00000000
        /*07b8*/ 	.word	0x00000000
        /*07bc*/ 	.short	0x010a
        /*07be*/ 	.byte	0xff
	.zero		1


	//   ....[109]....
        /*07c0*/ 	.word	0x00007560
        /*07c4*/ 	.word	0x00000000
        /*07c8*/ 	.word	0x00000000
        /*07cc*/ 	.short	0x010a
        /*07ce*/ 	.byte	0xff
	.zero		1


	//   ....[110]....
        /*07d0*/ 	.word	0x000075c0
        /*07d4*/ 	.word	0x00000000
        /*07d8*/ 	.word	0x000000f0
        /*07dc*/ 	.short	0x010a
        /*07de*/ 	.byte	0xff
	.zero		1


	//   ....[111]....
        /*07e0*/ 	.word	0x00007610
        /*07e4*/ 	.word	0x00000007
        /*07e8*/ 	.word	0x00000070
        /*07ec*/ 	.short	0x010a
        /*07ee*/ 	.byte	0xff
	.zero		1


	//   ....[112]....
        /*07f0*/ 	.word	0x00007670
        /*07f4*/ 	.word	0x00000000
        /*07f8*/ 	.word	0x00000068
        /*07fc*/ 	.short	0x010a
        /*07fe*/ 	.byte	0xff
	.zero		1


	//   ....[113]....
        /*0800*/ 	.word	0x000076d0
        /*0804*/ 	.word	0x00000000
        /*0808*/ 	.word	0x00000058
        /*080c*/ 	.short	0x010a
        /*080e*/ 	.byte	0xff
	.zero		1


	//   ....[114]....
        /*0810*/ 	.word	0x00007720
        /*0814*/ 	.word	0x00000003
        /*0818*/ 	.word	0x00000070
        /*081c*/ 	.short	0x010a
        /*081e*/ 	.byte	0xff
	.zero		1


	//   ....[115]....
        /*0820*/ 	.word	0x00007780
        /*0824*/ 	.word	0x00000000
        /*0828*/ 	.word	0x00000050
        /*082c*/ 	.short	0x010a
        /*082e*/ 	.byte	0xff
	.zero		1


	//   ....[116]....
        /*0830*/ 	.word	0x000077d0
        /*0834*/ 	.word	0x00000052
        /*0838*/ 	.word	0x00000090
        /*083c*/ 	.short	0x010a
        /*083e*/ 	.byte	0xff
	.zero		1


	//----- nvinfo : EIATTR_NUM_MBARRIERS
	.align		4
.L_47:
        /*0840*/ 	.byte	0x03, 0x38
        /*0842*/ 	.short	0x001f


	//----- nvinfo : EIATTR_EXIT_INSTR_OFFSETS
	.align		4
        /*0844*/ 	.byte	0x04, 0x1c
        /*0846*/ 	.short	(.L_49 - .L_48)


	//   ....[0]....
.L_48:
        /*0848*/ 	.word	0x00002b90


	//   ....[1]....
        /*084c*/ 	.word	0x000030a0


	//   ....[2]....
        /*0850*/ 	.word	0x00003100


	//   ....[3]....
        /*0854*/ 	.word	0x000043b0


	//   ....[4]....
        /*0858*/ 	.word	0x00004ff0


	//   ....[5]....
        /*085c*/ 	.word	0x00005030


	//   ....[6]....
        /*0860*/ 	.word	0x00006de0


	//----- nvinfo : EIATTR_MAX_THREADS
	.align		4
.L_49:
        /*0864*/ 	.byte	0x04, 0x05
        /*0866*/ 	.short	(.L_51 - .L_50)
.L_50:
        /*0868*/ 	.word	0x00000100
        /*086c*/ 	.word	0x00000001
        /*0870*/ 	.word	0x00000001


	//----- nvinfo : EIATTR_CRS_STACK_SIZE
	.align		4
.L_51:
        /*0874*/ 	.byte	0x04, 0x1e
        /*0876*/ 	.short	(.L_53 - .L_52)
.L_52:
        /*0878*/ 	.word	0x00000000


	//----- nvinfo : EIATTR_CBANK_PARAM_SIZE
	.align		4
.L_53:
        /*087c*/ 	.byte	0x03, 0x19
        /*087e*/ 	.short	0x0800


	//----- nvinfo : EIATTR_PARAM_CBANK
	.align		4
        /*0880*/ 	.byte	0x04, 0x0a
        /*0882*/ 	.short	(.L_55 - .L_54)
	.align		4
.L_54:
        /*0884*/ 	.word	index@(.nv.constant0._ZN7cutlass13device_kernelINS_4gemm6kernel13GemmUniversalIN4cute5tupleIJiiiiEEENS1_10collective13CollectiveMmaINS1_35MainloopSm100TmaUmmaWarpSpecializedILi5ELi2ELi4ENS5_IJNS4_1CILi2EEESB_NSA_ILi1EEEEEEEENS5_IJNSA_ILi128EEENSA_ILi64EEESG_EEENS_12float_e4m3_tENS5_IJlSC_lEEESI_SJ_NS4_8TiledMMAINS4_8MMA_AtomIJNS4_10MMA_TraitsINS4_25SM100_MMA_F8F6F4_2x1SM_SSEJSI_SI_fSF_SG_NS4_17integral_constantINS4_4UMMA5MajorELSQ_0EEESR_NSO_INSP_7ScaleInELSS_0EEEST_EEEEEENS4_6LayoutINS5_IJSC_SC_SC_EEENS5_IJNSA_ILi0EEESY_SY_EEEEENS5_IJNS4_10UnderscoreES11_S11_EEEEENS4_28SM100_TMA_2SM_LOAD_MULTICASTENS4_14ComposedLayoutINS4_7SwizzleILi2ELi4ELi3EEENS4_18smem_ptr_flag_bitsILi8EEENSW_INS5_IJNSA_ILi8EEESG_EEENS5_IJSG_SC_EEEEEEEvNS4_8identityENS4_18SM100_TMA_2SM_LOADES1E_vS1F_EENS_8epilogue10collective18CollectiveEpilogueINS1I_23Sm100TmaWarpSpecializedILi1ELi1ELi32ELb0ELb0EEEJNS5_IJSG_SG_SG_EEENS5_IJNSW_ISG_SC_EES1O_EEESI_SJ_SI_SJ_NS1I_6fusion15FusionCallbacksIS1M_NS1Q_17LinearCombinationISI_fSI_fLNS_15FloatRoundStyleE2EEES1N_S1P_JEEENS4_5SM1004TMEM4LOAD26SM100_TMEM_LOAD_32dp32b32xENS4_13SM90_TMA_LOADES1E_NS4_39AutoVectorizingCopyWithAssumedAlignmentILi128EEENS4_14SM90_TMA_STOREES1E_S22_S22_EEEvvEEEEvNT_6ParamsE)
        /*0888*/ 	.short	0x0380
        /*088a*/ 	.short	0x0800


	//----- nvinfo : EIATTR_SW_WAR
	.align		4
.L_55:
        /*088c*/ 	.byte	0x04, 0x36
        /*088e*/ 	.short	(.L_57 - .L_56)
.L_56:
        /*0890*/ 	.word	0x00000008
.L_57:


//--------------------- .nv.callgraph             --------------------------
	.section	.nv.callgraph,"",@"SHT_CUDA_CALLGRAPH"
	.align	4
	.sectionentsize	8
	.align		4
        /*0000*/ 	.word	0x00000000
	.align		4
        /*0004*/ 	.word	0xffffffff
	.align		4
        /*0008*/ 	.word	index@(_ZN7cutlass13device_kernelINS_4gemm6kernel13GemmUniversalIN4cute5tupleIJiiiiEEENS1_10collective13CollectiveMmaINS1_35MainloopSm100TmaUmmaWarpSpecializedILi5ELi2ELi4ENS5_IJNS4_1CILi2EEESB_NSA_ILi1EEEEEEEENS5_IJNSA_ILi128EEENSA_ILi64EEESG_EEENS_12float_e4m3_tENS5_IJlSC_lEEESI_SJ_NS4_8TiledMMAINS4_8MMA_AtomIJNS4_10MMA_TraitsINS4_25SM100_MMA_F8F6F4_2x1SM_SSEJSI_SI_fSF_SG_NS4_17integral_constantINS4_4UMMA5MajorELSQ_0EEESR_NSO_INSP_7ScaleInELSS_0EEEST_EEEEEENS4_6LayoutINS5_IJSC_SC_SC_EEENS5_IJNSA_ILi0EEESY_SY_EEEEENS5_IJNS4_10UnderscoreES11_S11_EEEEENS4_28SM100_TMA_2SM_LOAD_MULTICASTENS4_14ComposedLayoutINS4_7SwizzleILi2ELi4ELi3EEENS4_18smem_ptr_flag_bitsILi8EEENSW_INS5_IJNSA_ILi8EEESG_EEENS5_IJSG_SC_EEEEEEEvNS4_8identityENS4_18SM100_TMA_2SM_LOADES1E_vS1F_EENS_8epilogue10collective18CollectiveEpilogueINS1I_23Sm100TmaWarpSpecializedILi1ELi1ELi32ELb0ELb0EEEJNS5_IJSG_SG_SG_EEENS5_IJNSW_ISG_SC_EES1O_EEESI_SJ_SI_SJ_NS1I_6fusion15FusionCallbacksIS1M_NS1Q_17LinearCombinationISI_fSI_fLNS_15FloatRoundStyleE2EEES1N_S1P_JEEENS4_5SM1004TMEM4LOAD26SM100_TMEM_LOAD_32dp32b32xENS4_13SM90_TMA_LOADES1E_NS4_39AutoVectorizingCopyWithAssumedAlignmentILi128EEENS4_14SM90_TMA_STOREES1E_S22_S22_EEEvvEEEEvNT_6ParamsE)
	.align		4
        /*000c*/ 	.word	index@(__assertfail)
	.align		4
        /*0010*/ 	.word	0x00000000
	.align		4
        /*0014*/ 	.word	0xfffffffe
	.align		4
        /*0018*/ 	.word	0x00000000
	.align		4
        /*001c*/ 	.word	0xfffffffd
	.align		4
        /*0020*/ 	.word	0x00000000
	.align		4
        /*0024*/ 	.word	0xfffffffc


//--------------------- .nv.constant4             --------------------------
	.section	.nv.constant4,"a",@progbits
	.align	8
	.align		8
.nv.constant4:
        /*0000*/ 	.dword	__assertfail
	.align		8
        /*0008*/ 	.dword	__unnamed_1
	.align		8
        /*0010*/ 	.dword	__unnamed_2
	.align		8
        /*0018*/ 	.dword	_ZN39_INTERNAL_43b9ef40_4_k_cu_e0170d05_86374cuda3std3__45__cpo5beginE
	.align		8
        /*0020*/ 	.dword	_ZN39_INTERNAL_43b9ef40_4_k_cu_e0170d05_86374cuda3std3__45__cpo3endE
	.align		8
        /*0028*/ 	.dword	_ZN39_INTERNAL_43b9ef40_4_k_cu_e0170d05_86374cuda3std3__45__cpo6cbeginE
	.align		8
        /*0030*/ 	.dword	_ZN39_INTERNAL_43b9ef40_4_k_cu_e0170d05_86374cuda3std3__45__cpo4cendE
	.align		8
        /*0038*/ 	.dword	_ZN39_INTERNAL_43b9ef40_4_k_cu_e0170d05_86374cuda3std3__441_GLOBAL__N__43b9ef40_4_k_cu_e0170d05_86376ignoreE
	.align		8
        /*0040*/ 	.dword	_ZN39_INTERNAL_43b9ef40_4_k_cu_e0170d05_86374cuda3std3__419piecewise_constructE
	.align		8
        /*0048*/ 	.dword	_ZN39_INTERNAL_43b9ef40_4_k_cu_e0170d05_86374cuda3std3__48in_placeE
	.align		8
        /*0050*/ 	.dword	_ZN39_INTERNAL_43b9ef40_4_k_cu_e0170d05_86374cuda3std6ranges3__45__cpo4swapE
	.align		8
        /*0058*/ 	.dword	_ZN39_INTERNAL_43b9ef40_4_k_cu_e0170d05_86374cuda3std6ranges3__45__cpo9iter_moveE
	.align		8
        /*0060*/ 	.dword	_ZN39_INTERNAL_43b9ef40_4_k_cu_e0170d05_86374cute7productE
	.align		8
        /*0068*/ 	.dword	_ZN39_INTERNAL_43b9ef40_4_k_cu_e0170d05_86374cute1_E
	.align		8
        /*0070*/ 	.dword	$str$25
	.align		8
        /*0078*/ 	.dword	$str$26
	.align		8
        /*0080*/ 	.dword	$str$27
	.align		8
        /*0088*/ 	.dword	$str$28


//--------------------- .text._ZN7cutlass13device_kernelINS_4gemm6kernel13GemmUniversalIN4cute5tupleIJiiiiEEENS1_10collective13CollectiveMmaINS1_35MainloopSm100TmaUmmaWarpSpecializedILi5ELi2ELi4ENS5_IJNS4_1CILi2EEESB_NSA_ILi1EEEEEEEENS5_IJNSA_ILi128EEENSA_ILi64EEESG_EEENS_12float_e4m3_tENS5_IJlSC_lEEESI_SJ_NS4_8TiledMMAINS4_8MMA_AtomIJNS4_10MMA_TraitsINS4_25SM100_MMA_F8F6F4_2x1SM_SSEJSI_SI_fSF_SG_NS4_17integral_constantINS4_4UMMA5MajorELSQ_0EEESR_NSO_INSP_7ScaleInELSS_0EEEST_EEEEEENS4_6LayoutINS5_IJSC_SC_SC_EEENS5_IJNSA_ILi0EEESY_SY_EEEEENS5_IJNS4_10UnderscoreES11_S11_EEEEENS4_28SM100_TMA_2SM_LOAD_MULTICASTENS4_14ComposedLayoutINS4_7SwizzleILi2ELi4ELi3EEENS4_18smem_ptr_flag_bitsILi8EEENSW_INS5_IJNSA_ILi8EEESG_EEENS5_IJSG_SC_EEEEEEEvNS4_8identityENS4_18SM100_TMA_2SM_LOADES1E_vS1F_EENS_8epilogue10collective18CollectiveEpilogueINS1I_23Sm100TmaWarpSpecializedILi1ELi1ELi32ELb0ELb0EEEJNS5_IJSG_SG_SG_EEENS5_IJNSW_ISG_SC_EES1O_EEESI_SJ_SI_SJ_NS1I_6fusion15FusionCallbacksIS1M_NS1Q_17LinearCombinationISI_fSI_fLNS_15FloatRoundStyleE2EEES1N_S1P_JEEENS4_5SM1004TMEM4LOAD26SM100_TMEM_LOAD_32dp32b32xENS4_13SM90_TMA_LOADES1E_NS4_39AutoVectorizingCopyWithAssumedAlignmentILi128EEENS4_14SM90_TMA_STOREES1E_S22_S22_EEEvvEEEEvNT_6ParamsE --------------------------
	.section	.text._ZN7cutlass13device_kernelINS_4gemm6kernel13GemmUniversalIN4cute5tupleIJiiiiEEENS1_10collective13CollectiveMmaINS1_35MainloopSm100TmaUmmaWarpSpecializedILi5ELi2ELi4ENS5_IJNS4_1CILi2EEESB_NSA_ILi1EEEEEEEENS5_IJNSA_ILi128EEENSA_ILi64EEESG_EEENS_12float_e4m3_tENS5_IJlSC_lEEESI_SJ_NS4_8TiledMMAINS4_8MMA_AtomIJNS4_10MMA_TraitsINS4_25SM100_MMA_F8F6F4_2x1SM_SSEJSI_SI_fSF_SG_NS4_17integral_constantINS4_4UMMA5MajorELSQ_0EEESR_NSO_INSP_7ScaleInELSS_0EEEST_EEEEEENS4_6LayoutINS5_IJSC_SC_SC_EEENS5_IJNSA_ILi0EEESY_SY_EEEEENS5_IJNS4_10UnderscoreES11_S11_EEEEENS4_28SM100_TMA_2SM_LOAD_MULTICASTENS4_14ComposedLayoutINS4_7SwizzleILi2ELi4ELi3EEENS4_18smem_ptr_flag_bitsILi8EEENSW_INS5_IJNSA_ILi8EEESG_EEENS5_IJSG_SC_EEEEEEEvNS4_8identityENS4_18SM100_TMA_2SM_LOADES1E_vS1F_EENS_8epilogue10collective18CollectiveEpilogueINS1I_23Sm100TmaWarpSpecializedILi1ELi1ELi32ELb0ELb0EEEJNS5_IJSG_SG_SG_EEENS5_IJNSW_ISG_SC_EES1O_EEESI_SJ_SI_SJ_NS1I_6fusion15FusionCallbacksIS1M_NS1Q_17LinearCombinationISI_fSI_fLNS_15FloatRoundStyleE2EEES1N_S1P_JEEENS4_5SM1004TMEM4LOAD26SM100_TMEM_LOAD_32dp32b32xENS4_13SM90_TMA_LOADES1E_NS4_39AutoVectorizingCopyWithAssumedAlignmentILi128EEENS4_14SM90_TMA_STOREES1E_S22_S22_EEEvvEEEEvNT_6ParamsE,"ax",@progbits
	.align	128
.text._ZN7cutlass13device_kernelINS_4gemm6kernel13GemmUniversalIN4cute5tupleIJiiiiEEENS1_10collective13CollectiveMmaINS1_35MainloopSm100TmaUmmaWarpSpecializedILi5ELi2ELi4ENS5_IJNS4_1CILi2EEESB_NSA_ILi1EEEEEEEENS5_IJNSA_ILi128EEENSA_ILi64EEESG_EEENS_12float_e4m3_tENS5_IJlSC_lEEESI_SJ_NS4_8TiledMMAINS4_8MMA_AtomIJNS4_10MMA_TraitsINS4_25SM100_MMA_F8F6F4_2x1SM_SSEJSI_SI_fSF_SG_NS4_17integral_constantINS4_4UMMA5MajorELSQ_0EEESR_NSO_INSP_7ScaleInELSS_0EEEST_EEEEEENS4_6LayoutINS5_IJSC_SC_SC_EEENS5_IJNSA_ILi0EEESY_SY_EEEEENS5_IJNS4_10UnderscoreES11_S11_EEEEENS4_28SM100_TMA_2SM_LOAD_MULTICASTENS4_14ComposedLayoutINS4_7SwizzleILi2ELi4ELi3EEENS4_18smem_ptr_flag_bitsILi8EEENSW_INS5_IJNSA_ILi8EEESG_EEENS5_IJSG_SC_EEEEEEEvNS4_8identityENS4_18SM100_TMA_2SM_LOADES1E_vS1F_EENS_8epilogue10collective18CollectiveEpilogueINS1I_23Sm100TmaWarpSpecializedILi1ELi1ELi32ELb0ELb0EEEJNS5_IJSG_SG_SG_EEENS5_IJNSW_ISG_SC_EES1O_EEESI_SJ_SI_SJ_NS1I_6fusion15FusionCallbacksIS1M_NS1Q_17LinearCombinationISI_fSI_fLNS_15FloatRoundStyleE2EEES1N_S1P_JEEENS4_5SM1004TMEM4LOAD26SM100_TMEM_LOAD_32dp32b32xENS4_13SM90_TMA_LOADES1E_NS4_39AutoVectorizingCopyWithAssumedAlignmentILi128EEENS4_14SM90_TMA_STOREES1E_S22_S22_EEEvvEEEEvNT_6ParamsE:
        .type           _ZN7cutlass13device_kernelINS_4gemm6kernel13GemmUniversalIN4cute5tupleIJiiiiEEENS1_10collective13CollectiveMmaINS1_35MainloopSm100TmaUmmaWarpSpecializedILi5ELi2ELi4ENS5_IJNS4_1CILi2EEESB_NSA_ILi1EEEEEEEENS5_IJNSA_ILi128EEENSA_ILi64EEESG_EEENS_12float_e4m3_tENS5_IJlSC_lEEESI_SJ_NS4_8TiledMMAINS4_8MMA_AtomIJNS4_10MMA_TraitsINS4_25SM100_MMA_F8F6F4_2x1SM_SSEJSI_SI_fSF_SG_NS4_17integral_constantINS4_4UMMA5MajorELSQ_0EEESR_NSO_INSP_7ScaleInELSS_0EEEST_EEEEEENS4_6LayoutINS5_IJSC_SC_SC_EEENS5_IJNSA_ILi0EEESY_SY_EEEEENS5_IJNS4_10UnderscoreES11_S11_EEEEENS4_28SM100_TMA_2SM_LOAD_MULTICASTENS4_14ComposedLayoutINS4_7SwizzleILi2ELi4ELi3EEENS4_18smem_ptr_flag_bitsILi8EEENSW_INS5_IJNSA_ILi8EEESG_EEENS5_IJSG_SC_EEEEEEEvNS4_8identityENS4_18SM100_TMA_2SM_LOADES1E_vS1F_EENS_8epilogue10collective18CollectiveEpilogueINS1I_23Sm100TmaWarpSpecializedILi1ELi1ELi32ELb0ELb0EEEJNS5_IJSG_SG_SG_EEENS5_IJNSW_ISG_SC_EES1O_EEESI_SJ_SI_SJ_NS1I_6fusion15FusionCallbacksIS1M_NS1Q_17LinearCombinationISI_fSI_fLNS_15FloatRoundStyleE2EEES1N_S1P_JEEENS4_5SM1004TMEM4LOAD26SM100_TMEM_LOAD_32dp32b32xENS4_13SM90_TMA_LOADES1E_NS4_39AutoVectorizingCopyWithAssumedAlignmentILi128EEENS4_14SM90_TMA_STOREES1E_S22_S22_EEEvvEEEEvNT_6ParamsE,@function
        .size           _ZN7cutlass13device_kernelINS_4gemm6kernel13GemmUniversalIN4cute5tupleIJiiiiEEENS1_10collective13CollectiveMmaINS1_35MainloopSm100TmaUmmaWarpSpecializedILi5ELi2ELi4ENS5_IJNS4_1CILi2EEESB_NSA_ILi1EEEEEEEENS5_IJNSA_ILi128EEENSA_ILi64EEESG_EEENS_12float_e4m3_tENS5_IJlSC_lEEESI_SJ_NS4_8TiledMMAINS4_8MMA_AtomIJNS4_10MMA_TraitsINS4_25SM100_MMA_F8F6F4_2x1SM_SSEJSI_SI_fSF_SG_NS4_17integral_constantINS4_4UMMA5MajorELSQ_0EEESR_NSO_INSP_7ScaleInELSS_0EEEST_EEEEEENS4_6LayoutINS5_IJSC_SC_SC_EEENS5_IJNSA_ILi0EEESY_SY_EEEEENS5_IJNS4_10UnderscoreES11_S11_EEEEENS4_28SM100_TMA_2SM_LOAD_MULTICASTENS4_14ComposedLayoutINS4_7SwizzleILi2ELi4ELi3EEENS4_18smem_ptr_flag_bitsILi8EEENSW_INS5_IJNSA_ILi8EEESG_EEENS5_IJSG_SC_EEEEEEEvNS4_8identityENS4_18SM100_TMA_2SM_LOADES1E_vS1F_EENS_8epilogue10collective18CollectiveEpilogueINS1I_23Sm100TmaWarpSpecializedILi1ELi1ELi32ELb0ELb0EEEJNS5_IJSG_SG_SG_EEENS5_IJNSW_ISG_SC_EES1O_EEESI_SJ_SI_SJ_NS1I_6fusion15FusionCallbacksIS1M_NS1Q_17LinearCombinationISI_fSI_fLNS_15FloatRoundStyleE2EEES1N_S1P_JEEENS4_5SM1004TMEM4LOAD26SM100_TMEM_LOAD_32dp32b32xENS4_13SM90_TMA_LOADES1E_NS4_39AutoVectorizingCopyWithAssumedAlignmentILi128EEENS4_14SM90_TMA_STOREES1E_S22_S22_EEEvvEEEEvNT_6ParamsE,(.L_x_152 - _ZN7cutlass13device_kernelINS_4gemm6kernel13GemmUniversalIN4cute5tupleIJiiiiEEENS1_10collective13CollectiveMmaINS1_35MainloopSm100TmaUmmaWarpSpecializedILi5ELi2ELi4ENS5_IJNS4_1CILi2EEESB_NSA_ILi1EEEEEEEENS5_IJNSA_ILi128EEENSA_ILi64EEESG_EEENS_12float_e4m3_tENS5_IJlSC_lEEESI_SJ_NS4_8TiledMMAINS4_8MMA_AtomIJNS4_10MMA_TraitsINS4_25SM100_MMA_F8F6F4_2x1SM_SSEJSI_SI_fSF_SG_NS4_17integral_constantINS4_4UMMA5MajorELSQ_0EEESR_NSO_INSP_7ScaleInELSS_0EEEST_EEEEEENS4_6LayoutINS5_IJSC_SC_SC_EEENS5_IJNSA_ILi0EEESY_SY_EEEEENS5_IJNS4_10UnderscoreES11_S11_EEEEENS4_28SM100_TMA_2SM_LOAD_MULTICASTENS4_14ComposedLayoutINS4_7SwizzleILi2ELi4ELi3EEENS4_18smem_ptr_flag_bitsILi8EEENSW_INS5_IJNSA_ILi8EEESG_EEENS5_IJSG_SC_EEEEEEEvNS4_8identityENS4_18SM100_TMA_2SM_LOADES1E_vS1F_EENS_8epilogue10collective18CollectiveEpilogueINS1I_23Sm100TmaWarpSpecializedILi1ELi1ELi32ELb0ELb0EEEJNS5_IJSG_SG_SG_EEENS5_IJNSW_ISG_SC_EES1O_EEESI_SJ_SI_SJ_NS1I_6fusion15FusionCallbacksIS1M_NS1Q_17LinearCombinationISI_fSI_fLNS_15FloatRoundStyleE2EEES1N_S1P_JEEENS4_5SM1004TMEM4LOAD26SM100_TMEM_LOAD_32dp32b32xENS4_13SM90_TMA_LOADES1E_NS4_39AutoVectorizingCopyWithAssumedAlignmentILi128EEENS4_14SM90_TMA_STOREES1E_S22_S22_EEEvvEEEEvNT_6ParamsE)
        .other          _ZN7cutlass13device_kernelINS_4gemm6kernel13GemmUniversalIN4cute5tupleIJiiiiEEENS1_10collective13CollectiveMmaINS1_35MainloopSm100TmaUmmaWarpSpecializedILi5ELi2ELi4ENS5_IJNS4_1CILi2EEESB_NSA_ILi1EEEEEEEENS5_IJNSA_ILi128EEENSA_ILi64EEESG_EEENS_12float_e4m3_tENS5_IJlSC_lEEESI_SJ_NS4_8TiledMMAINS4_8MMA_AtomIJNS4_10MMA_TraitsINS4_25SM100_MMA_F8F6F4_2x1SM_SSEJSI_SI_fSF_SG_NS4_17integral_constantINS4_4UMMA5MajorELSQ_0EEESR_NSO_INSP_7ScaleInELSS_0EEEST_EEEEEENS4_6LayoutINS5_IJSC_SC_SC_EEENS5_IJNSA_ILi0EEESY_SY_EEEEENS5_IJNS4_10UnderscoreES11_S11_EEEEENS4_28SM100_TMA_2SM_LOAD_MULTICASTENS4_14ComposedLayoutINS4_7SwizzleILi2ELi4ELi3EEENS4_18smem_ptr_flag_bitsILi8EEENSW_INS5_IJNSA_ILi8EEESG_EEENS5_IJSG_SC_EEEEEEEvNS4_8identityENS4_18SM100_TMA_2SM_LOADES1E_vS1F_EENS_8epilogue10collective18CollectiveEpilogueINS1I_23Sm100TmaWarpSpecializedILi1ELi1ELi32ELb0ELb0EEEJNS5_IJSG_SG_SG_EEENS5_IJNSW_ISG_SC_EES1O_EEESI_SJ_SI_SJ_NS1I_6fusion15FusionCallbacksIS1M_NS1Q_17LinearCombinationISI_fSI_fLNS_15FloatRoundStyleE2EEES1N_S1P_JEEENS4_5SM1004TMEM4LOAD26SM100_TMEM_LOAD_32dp32b32xENS4_13SM90_TMA_LOADES1E_NS4_39AutoVectorizingCopyWithAssumedAlignmentILi128EEENS4_14SM90_TMA_STOREES1E_S22_S22_EEEvvEEEEvNT_6ParamsE,@"STO_CUDA_ENTRY STV_DEFAULT"
_ZN7cutlass13device_kernelINS_4gemm6kernel13GemmUniversalIN4cute5tupleIJiiiiEEENS1_10collective13CollectiveMmaINS1_35MainloopSm100TmaUmmaWarpSpecializedILi5ELi2ELi4ENS5_IJNS4_1CILi2EEESB_NSA_ILi1EEEEEEEENS5_IJNSA_ILi128EEENSA_ILi64EEESG_EEENS_12float_e4m3_tENS5_IJlSC_lEEESI_SJ_NS4_8TiledMMAINS4_8MMA_AtomIJNS4_10MMA_TraitsINS4_25SM100_MMA_F8F6F4_2x1SM_SSEJSI_SI_fSF_SG_NS4_17integral_constantINS4_4UMMA5MajorELSQ_0EEESR_NSO_INSP_7ScaleInELSS_0EEEST_EEEEEENS4_6LayoutINS5_IJSC_SC_SC_EEENS5_IJNSA_ILi0EEESY_SY_EEEEENS5_IJNS4_10UnderscoreES11_S11_EEEEENS4_28SM100_TMA_2SM_LOAD_MULTICASTENS4_14ComposedLayoutINS4_7SwizzleILi2ELi4ELi3EEENS4_18smem_ptr_flag_bitsILi8EEENSW_INS5_IJNSA_ILi8EEESG_EEENS5_IJSG_SC_EEEEEEEvNS4_8identityENS4_18SM100_TMA_2SM_LOADES1E_vS1F_EENS_8epilogue10collective18CollectiveEpilogueINS1I_23Sm100TmaWarpSpecializedILi1ELi1ELi32ELb0ELb0EEEJNS5_IJSG_SG_SG_EEENS5_IJNSW_ISG_SC_EES1O_EEESI_SJ_SI_SJ_NS1I_6fusion15FusionCallbacksIS1M_NS1Q_17LinearCombinationISI_fSI_fLNS_15FloatRoundStyleE2EEES1N_S1P_JEEENS4_5SM1004TMEM4LOAD26SM100_TMEM_LOAD_32dp32b32xENS4_13SM90_TMA_LOADES1E_NS4_39AutoVectorizingCopyWithAssumedAlignmentILi128EEENS4_14SM90_TMA_STOREES1E_S22_S22_EEEvvEEEEvNT_6ParamsE:
[----:B------:R-:W1:Y:S01]  /*0000*/  LDC R1, c[0x0][0x37c] ;  /* 0x0000df00ff017b82 */ /* 0x000e620000000800 */
[----:B------:R-:W2:Y:S01]  /*0010*/  S2R R69, SR_TID.X ;  /* 0x0000000000457919 */ /* 0x000ea20000002100 */
[----:B------:R-:W3:Y:S06]  /*0020*/  LDCU.64 UR8, c[0x0][0x890] ;  /* 0x00011200ff0877ac */ /* 0x000eec0008000a00 */
[----:B------:R-:W4:Y:S01]  /*0030*/  S2UR UR4, SR_CgaCtaId ;  /* 0x00000000000479c3 */ /* 0x000f220000008800 */
[----:B------:R-:W-:Y:S02]  /*0040*/  PRMT R80, RZ, 0x7610, R80 ;  /* 0x00007610ff507816 */ /* 0x000fe40000000050 */
[----:B------:R-:W-:Y:S01]  /*0050*/  ELECT P1, URZ, PT ;  /* 0x0000000000ff782f */ /* 0x000fe20003820000 */
[----:B---3--:R-:W-:-:S04]  /*0060*/  UISETP.NE.U32.AND UP0, UPT, UR8, URZ, UPT ;  /* 0x000000ff0800728c */ /* 0x008fc8000bf05070 */
[----:B------:R-:W-:Y:S02]  /*0070*/  UISETP.NE.AND.EX UP0, UPT, UR9, URZ, UPT, UP0 ;  /* 0x000000ff0900728c */ /* 0x000fe4000bf05300 */
[----:B----4-:R-:W-:Y:S02]  /*0080*/  ULOP3.LUT UR33, UR4, 0x1, URZ, 0xc0, !UPT ;  /* 0x0000000104217892 */ /* 0x010fe4000f8ec0ff */
[----:B------:R-:W-:Y:S01]  /*0090*/  ULOP3.LUT UR35, UR4, 0x1, URZ, 0x3c, !UPT ;  /* 0x0000000104237892 */ /* 0x000fe2000f8e3cff */
[----:B--2---:R-:W-:-:S05]  /*00a0*/  SHF.R.U32.HI R81, RZ, 0x5, R69 ;  /* 0x00000005ff517819 */ /* 0x004fca0000011645 */
[----:B------:R-:W2:Y:S02]  /*00b0*/  SHFL.IDX PT, R0, R81, RZ, 0x1f ;  /* 0x00001fff51007589 */ /* 0x000ea400000e0000 */
[----:B--2---:R-:W-:Y:S01]  /*00c0*/  R2UR UR13, R0 ;  /* 0x00000000000d72ca */ /* 0x004fe200000e0000 */
[----:B-1----:R-:W-:-:S14]  /*00d0*/  BRA.U UP0, `(.L_x_0) ;  /* 0x0000000100307547 */ /* 0x002fdc000b800000 */
[----:B------:R-:W1:Y:S02]  /*00e0*/  LDCU.64 UR4, c[0x0][0x888] ;  /* 0x00011100ff0477ac */ /* 0x000e640008000a00 */
[----:B-1----:R-:W-:-:S04]  /*00f0*/  UISETP.NE.U32.AND UP0, UPT, UR4, URZ, UPT ;  /* 0x000000ff0400728c */ /* 0x002fc8000bf05070 */
[----:B------:R-:W-:-:S09]  /*0100*/  UISETP.NE.AND.EX UP0, UPT, UR5, URZ, UPT, UP0 ;  /* 0x000000ff0500728c */ /* 0x000fd2000bf05300 */
[----:B------:R-:W-:Y:S05]  /*0110*/  BRA.U !UP0, `(.L_x_1) ;  /* 0x0000000108147547 */ /* 0x000fea000b800000 */
[----:B------:R-:W1:Y:S01]  /*0120*/  LDC.64 R2, c[0x0][0x888] ;  /* 0x00022200ff027b82 */ /* 0x000e620000000a00 */
[----:B------:R-:W1:Y:S02]  /*0130*/  LDCU.64 UR4, c[0x0][0x358] ;  /* 0x00006b00ff0477ac */ /* 0x000e640008000a00 */
[----:B-1----:R1:W5:Y:S01]  /*0140*/  LDG.E R39, desc[UR4][R2.64] ;  /* 0x0000000402277981 */ /* 0x002362000c1e1900 */
[----:B------:R-:W-:Y:S01]  /*0150*/  HFMA2 R80, -RZ, RZ, 0, 5.9604644775390625e-08 ;  /* 0x00000001ff507431 */ /* 0x000fe200000001ff */
[----:B------:R-:W-:Y:S05]  /*0160*/  BRA `(.L_x_0) ;  /* 0x00000000000c7947 */ /* 0x000fea0003800000 */
.L_x_1:
[----:B------:R-:W1:Y:S01]  /*0170*/  LDCU UR4, c[0x0][0x880] ;  /* 0x00011000ff0477ac */ /* 0x000e620008000800 */
[----:B------:R-:W-:Y:S01]  /*0180*/  HFMA2 R80, -RZ, RZ, 0, 5.9604644775390625e-08 ;  /* 0x00000001ff507431 */ /* 0x000fe200000001ff */
[----:B-1----:R-:W-:-:S07]  /*0190*/  MOV R39, UR4 ;  /* 0x0000000400277c02 */ /* 0x002fce0008000f00 */
.L_x_0:
[----:B------:R-:W2:Y:S02]  /*01a0*/  LDCU.64 UR4, c[0x0][0x8b0] ;  /* 0x00011600ff0477ac */ /* 0x000ea40008000a00 */
[----:B--2---:R-:W-:-:S04]  /*01b0*/  UISETP.NE.U32.AND UP0, UPT, UR4, URZ, UPT ;  /* 0x000000ff0400728c */ /* 0x004fc8000bf05070 */
[----:B------:R-:W-:-:S09]  /*01c0*/  UISETP.NE.AND.EX UP0, UPT, UR5, URZ, UPT, UP0 ;  /* 0x000000ff0500728c */ /* 0x000fd2000bf05300 */
[----:B------:R-:W-:Y:S05]  /*01d0*/  BRA.U UP0, `(.L_x_2) ;  /* 0x0000000100287547 */ /* 0x000fea000b800000 */
[----:B------:R-:W2:Y:S02]  /*01e0*/  LDCU.64 UR4, c[0x0][0x8a8] ;  /* 0x00011500ff0477ac */ /* 0x000ea40008000a00 */
[----:B--2---:R-:W-:-:S04]  /*01f0*/  UISETP.NE.U32.AND UP0, UPT, UR4, URZ, UPT ;  /* 0x000000ff0400728c */ /* 0x004fc8000bf05070 */
[----:B------:R-:W-:-:S09]  /*0200*/  UISETP.NE.AND.EX UP0, UPT, UR5, URZ, UPT, UP0 ;  /* 0x000000ff0500728c */ /* 0x000fd2000bf05300 */
[----:B------:R-:W-:Y:S05]  /*0210*/  BRA.U !UP0, `(.L_x_3) ;  /* 0x0000000108107547 */ /* 0x000fea000b800000 */
[----:B-1----:R-:W1:Y:S01]  /*0220*/  LDC.64 R2, c[0x0][0x8a8] ;  /* 0x00022a00ff027b82 */ /* 0x002e620000000a00 */
[----:B------:R-:W1:Y:S02]  /*0230*/  LDCU.64 UR4, c[0x0][0x358] ;  /* 0x00006b00ff0477ac */ /* 0x000e640008000a00 */
[----:B-1----:R2:W5:Y:S01]  /*0240*/  LDG.E R38, desc[UR4][R2.64] ;  /* 0x0000000402267981 */ /* 0x002562000c1e1900 */
[----:B------:R-:W-:Y:S05]  /*0250*/  BRA `(.L_x_2) ;  /* 0x0000000000087947 */ /* 0x000fea0003800000 */
.L_x_3:
[----:B------:R-:W2:Y:S02]  /*0260*/  LDCU UR4, c[0x0][0x8a0] ;  /* 0x00011400ff0477ac */ /* 0x000ea40008000800 */
[----:B--2---:R-:W-:Y:S02]  /*0270*/  MOV R38, UR4 ;  /* 0x0000000400267c02 */ /* 0x004fe40008000f00 */
.L_x_2:
[----:B------:R-:W-:Y:S01]  /*0280*/  IMAD.U32 R0, RZ, RZ, UR13 ;  /* 0x0000000dff007e24 */ /* 0x000fe2000f8e00ff */
[----:B------:R-:W-:Y:S04]  /*0290*/  BSSY.RECONVERGENT B0, `(.L_x_4) ;  /* 0x000000c000007945 */ /* 0x000fe80003800200 */
[C---:B------:R-:W-:Y:S02]  /*02a0*/  ISETP.NE.OR P2, PT, R0.reuse, 0x1, !P1 ;  /* 0x000000010000780c */ /* 0x040fe40004f45670 */
[----:B------:R-:W-:-:S11]  /*02b0*/  ISETP.NE.OR P0, PT, R0, 0x3, !P1 ;  /* 0x000000030000780c */ /* 0x000fd60004f05670 */
[----:B------:R-:W-:Y:S05]  /*02c0*/  @P2 BRA `(.L_x_5) ;  /* 0x0000000000202947 */ /* 0x000fea0003800000 */
[----:B------:R-:W3:Y:S02]  /*02d0*/  LDCU.64 UR4, c[0x0][0x348] ;  /* 0x00006900ff0477ac */ /* 0x000ee40008000a00 */
[----:B---3--:R-:W-:Y:S02]  /*02e0*/  UIADD3 UR6, UP1, UPT, UR4, 0x80, URZ ;  /* 0x0000008004067890 */ /* 0x008fe4000ff3e0ff */
[----:B------:R-:W-:Y:S02]  /*02f0*/  UIADD3 UR4, UP0, UPT, UR4, 0x180, URZ ;  /* 0x0000018004047890 */ /* 0x000fe4000ff1e0ff */
[----:B------:R-:W-:Y:S02]  /*0300*/  UIADD3.X UR7, UPT, UPT, URZ, UR5, URZ, UP1, !UPT ;  /* 0x00000005ff077290 */ /* 0x000fe40008ffe4ff */
[----:B------:R-:W-:-:S07]  /*0310*/  UIADD3.X UR5, UPT, UPT, URZ, UR5, URZ, UP0, !UPT ;  /* 0x00000005ff057290 */ /* 0x000fce00087fe4ff */
[----:B------:R3:W-:Y:S02]  /*0320*/  UTMACCTL.PF [UR6] ;  /* 0x00000000060079b9 */ /* 0x0007e40008040000 */
[----:B------:R3:W-:Y:S02]  /*0330*/  UTMACCTL.PF [UR4] ;  /* 0x00000000040079b9 */ /* 0x0007e40008040000 */
[----:B---3--:R-:W-:Y:S01]  /*0340*/  NOP ;  /* 0x0000000000007918 */ /* 0x008fe20000000000 */
.L_x_5:
[----:B------:R-:W-:Y:S05]  /*0350*/  BSYNC.RECONVERGENT B0 ;  /* 0x0000000000007941 */ /* 0x000fea0003800200 */
.L_x_4:
[----:B------:R-:W-:Y:S04]  /*0360*/  BSSY.RECONVERGENT B0, `(.L_x_6) ;  /* 0x000000a000007945 */ /* 0x000fe80003800200 */
        /* <DEDUP_REMOVED lines=9> */
.L_x_7:
[----:B------:R-:W-:Y:S05]  /*0400*/  BSYNC.RECONVERGENT B0 ;  /* 0x0000000000007941 */ /* 0x000fea0003800200 */
.L_x_6:
[----:B------:R-:W3:Y:S01]  /*0410*/  LDCU.64 UR4, c[0x0][0x888] ;  /* 0x00011100ff0477ac */ /* 0x000ee20008000a00 */
[----:B------:R-:W-:Y:S02]  /*0420*/  UISETP.EQ.U32.AND UP1, UPT, UR8, URZ, UPT ;  /* 0x000000ff0800728c */ /* 0x000fe4000bf22070 */
[----:B------:R-:W-:Y:S02]  /*0430*/  UPLOP3.LUT UP3, UPT, UPT, UPT, UPT, 0x80, 0x8 ;  /* 0x000000000008789c */ /* 0x000fe40003f6f070 */
[----:B---3--:R-:W-:-:S04]  /*0440*/  UISETP.NE.U32.AND UP0, UPT, UR4, URZ, UPT ;  /* 0x000000ff0400728c */ /* 0x008fc8000bf05070 */
[----:B------:R-:W-:-:S04]  /*0450*/  UISETP.NE.AND.EX UP0, UPT, UR5, URZ, UPT, UP0 ;  /* 0x000000ff0500728c */ /* 0x000fc8000bf05300 */
[----:B------:R-:W-:-:S04]  /*0460*/  UISETP.EQ.OR.EX UP2, UPT, UR9, URZ, !UP0, UP1 ;  /* 0x000000ff0900728c */ /* 0x000fc8000c742710 */
[----:B------:R-:W-:-:S05]  /*0470*/  UP2UR UR60, UPR, URZ, 0x4 ;  /* 0x00000004ff3c7883 */ /* 0x000fca0008000000 */
[----:B------:R-:W-:Y:S07]  /*0480*/  BRA.U !UP2, `(.L_x_8) ;  /* 0x000000010a207547 */ /* 0x000fee000b800000 */
[----:B------:R-:W-:Y:S01]  /*0490*/  UISETP.NE.U32.AND UP1, UPT, UR8, URZ, UPT ;  /* 0x000000ff0800728c */ /* 0x000fe2000bf25070 */
[----:B-----5:R-:W-:Y:S01]  /*04a0*/  FSETP.NEU.AND P0, PT, R39, RZ, PT ;  /* 0x000000ff2700720b */ /* 0x020fe20003f0d000 */
[----:B------:R-:W-:Y:S02]  /*04b0*/  USEL UR4, URZ, 0xffffffff, UP0 ;  /* 0xffffffffff047887 */ /* 0x000fe40008000000 */
[----:B------:R-:W-:-:S10]  /*04c0*/  UISETP.NE.AND.EX UP1, UPT, UR9, URZ, UPT, UP1 ;  /* 0x000000ff0900728c */ /* 0x000fd4000bf25310 */
[----:B------:R-:W-:Y:S01]  /*04d0*/  VOTEU.ANY UP0, P0 ;  /* 0x0000000000ff7886 */ /* 0x000fe20000000100 */
[----:B------:R-:W-:-:S04]  /*04e0*/  @!UP1 USEL UR4, URZ, 0xffffffff, UP0 ;  /* 0xffffffffff049887 */ /* 0x000fc80008000000 */
[----:B------:R-:W-:-:S04]  /*04f0*/  ULOP3.LUT UR4, UR4, 0x1, URZ, 0xc0, !UPT ;  /* 0x0000000104047892 */ /* 0x000fc8000f8ec0ff */
[----:B------:R-:W-:-:S11]  /*0500*/  UISETP.NE.U32.AND UP3, UPT, UR4, 0x1, UPT ;  /* 0x000000010400788c */ /* 0x000fd6000bf65070 */
.L_x_8:
[----:B------:R-:W3:Y:S01]  /*0510*/  SHFL.IDX PT, R0, R81, RZ, 0x1f ;  /* 0x00001fff51007589 */ /* 0x000ee200000e0000 */
[----:B------:R-:W-:-:S04]  /*0520*/  UISETP.NE.AND UP0, UPT, UR13, 0x2, UPT ;  /* 0x000000020d00788c */ /* 0x000fc8000bf05270 */
[----:B------:R-:W-:Y:S02]  /*0530*/  UISETP.EQ.AND UP1, UPT, UR33, URZ, !UP0 ;  /* 0x000000ff2100728c */ /* 0x000fe4000c722270 */
[----:B------:R-:W-:-:S04]  /*0540*/  USEL UR34, URZ, 0x1, UP0 ;  /* 0x00000001ff227887 */ /* 0x000fc80008000000 */
[----:B------:R-:W-:Y:S02]  /*0550*/  PLOP3.LUT P3, PT, P1, PT, UP1, 0x80, 0x8 ;  /* 0x000000000008781c */ /* 0x000fe40000f6f018 */
[----:B---3--:R-:W-:-:S13]  /*0560*/  ISETP.NE.AND P0, PT, R0, RZ, PT ;  /* 0x000000ff0000720c */ /* 0x008fda0003f05270 */
[----:B------:R-:W-:Y:S05]  /*0570*/  @P0 BRA `(.L_x_9) ;  /* 0x0000000000600947 */ /* 0x000fea0003800000 */
[----:B------:R-:W3:Y:S01]  /*0580*/  S2UR UR5, SR_CgaCtaId ;  /* 0x00000000000579c3 */ /* 0x000ee20000008800 */
[----:B------:R-:W-:Y:S01]  /*0590*/  UMOV UR4, 0x400 ;  /* 0x0000040000047882 */ /* 0x000fe20000000000 */
[----:B------:R-:W-:Y:S01]  /*05a0*/  UMOV UR8, 0x1 ;  /* 0x0000000100087882 */ /* 0x000fe20000000000 */
[----:B------:R-:W-:Y:S01]  /*05b0*/  UMOV UR6, 0x2 ;  /* 0x0000000200067882 */ /* 0x000fe20000000000 */
[----:B------:R-:W-:-:S04]  /*05c0*/  UIADD3 UR8, UPT, UPT, -UR8, 0x100000, URZ ;  /* 0x0010000008087890 */ /* 0x000fc8000fffe1ff */
[----:B------:R-:W-:Y:S02]  /*05d0*/  USHF.L.U32 UR9, UR8, 0xb, URZ ;  /* 0x0000000b08097899 */ /* 0x000fe400080006ff */
[----:B------:R-:W-:Y:S02]  /*05e0*/  USHF.L.U32 UR8, UR8, 0x1, URZ ;  /* 0x0000000108087899 */ /* 0x000fe400080006ff */
[----:B------:R-:W-:-:S04]  /*05f0*/  UIADD3 UR6, UPT, UPT, -UR6, 0x100000, URZ ;  /* 0x0010000006067890 */ /* 0x000fc8000fffe1ff */
[----:B------:R-:W-:Y:S02]  /*0600*/  USHF.L.U32 UR7, UR6, 0xb, URZ ;  /* 0x0000000b06077899 */ /* 0x000fe400080006ff */
[----:B------:R-:W-:Y:S01]  /*0610*/  USHF.L.U32 UR6, UR6, 0x1, URZ ;  /* 0x0000000106067899 */ /* 0x000fe200080006ff */
[----:B------:R-:W-:Y:S01]  /*0620*/  ELECT P0, URZ, PT ;  /* 0x0000000000ff782f */ /* 0x000fe20003800000 */
[----:B---3--:R-:W-:Y:S01]  /*0630*/  ULEA UR4, UR5, UR4, 0x18 ;  /* 0x0000000405047291 */ /* 0x008fe2000f8ec0ff */
[----:B------:R-:W3:Y:S11]  /*0640*/  FENCE.VIEW.ASYNC.S ;  /* 0x00000000000073c6 */ /* 0x000ef60000000000 */
[----:B---3--:R3:W4:Y:S01]  /*0650*/  SYNCS.EXCH.64 URZ, [UR4], UR8 ;  /* 0x0000000804ff75b2 */ /* 0x0087220008000100 */
[----:B------:R3:W1:Y:S01]  /*0660*/  SYNCS.EXCH.64 URZ, [UR4+0x28], UR6 ;  /* 0x0000280604ff75b2 */ /* 0x0006620008000100 */
        /* <DEDUP_REMOVED lines=8> */
[----:B------:R-:W-:Y:S01]  /*06f0*/  NOP ;  /* 0x0000000000007918 */ /* 0x000fe20000000000 */
.L_x_9:
[----:B------:R-:W2:Y:S01]  /*0700*/  SHFL.IDX PT, R0, R81, RZ, 0x1f ;  /* 0x00001fff51007589 */ /* 0x000ea200000e0000 */
[----:B------:R-:W-:Y:S01]  /*0710*/  NOP ;  /* 0x0000000000007918 */ /* 0x000fe20000000000 */
[----:B--2---:R-:W-:-:S13]  /*0720*/  ISETP.NE.AND P0, PT, R0, 0x1, PT ;  /* 0x000000010000780c */ /* 0x004fda0003f05270 */
[----:B------:R-:W-:Y:S05]  /*0730*/  @P0 BRA `(.L_x_10) ;  /* 0x0000000000400947 */ /* 0x000fea0003800000 */
[----:B------:R-:W2:Y:S01]  /*0740*/  S2UR UR5, SR_CgaCtaId ;  /* 0x00000000000579c3 */ /* 0x000ea20000008800 */
[----:B---3--:R-:W-:Y:S01]  /*0750*/  UMOV UR4, 0x400 ;  /* 0x0000040000047882 */ /* 0x008fe20000000000 */
        /* <DEDUP_REMOVED lines=9> */
[----:B--2---:R-:W-:Y:S01]  /*07f0*/  ULEA UR4, UR5, UR4, 0x18 ;  /* 0x0000000405047291 */ /* 0x004fe2000f8ec0ff */
[----:B------:R-:W2:Y:S11]  /*0800*/  FENCE.VIEW.ASYNC.S ;  /* 0x00000000000073c6 */ /* 0x000eb60000000000 */
[----:B--2---:R2:W3:Y:S01]  /*0810*/  SYNCS.EXCH.64 URZ, [UR4+0x50], UR8 ;  /* 0x0000500804ff75b2 */ /* 0x0044e20008000100 */
[----:B------:R2:W1:Y:S01]  /*0820*/  SYNCS.EXCH.64 URZ, [UR4+0x58], UR6 ;  /* 0x0000580604ff75b2 */ /* 0x0004620008000100 */
[----:B------:R-:W-:Y:S01]  /*0830*/  NOP ;  /* 0x0000000000007918 */ /* 0x000fe20000000000 */
.L_x_10:
[----:B------:R-:W4:Y:S01]  /*0840*/  SHFL.IDX PT, R0, R81, RZ, 0x1f ;  /* 0x00001fff51007589 */ /* 0x000f2200000e0000 */
[----:B------:R-:W-:Y:S01]  /*0850*/  NOP ;  /* 0x0000000000007918 */ /* 0x000fe20000000000 */
[----:B----4-:R-:W-:-:S13]  /*0860*/  ISETP.NE.AND P0, PT, R0, 0x3, PT ;  /* 0x000000030000780c */ /* 0x010fda0003f05270 */
[----:B------:R-:W-:Y:S05]  /*0870*/  @P0 BRA `(.L_x_11) ;  /* 0x0000000000300947 */ /* 0x000fea0003800000 */
[----:B------:R-:W4:Y:S01]  /*0880*/  S2UR UR5, SR_CgaCtaId ;  /* 0x00000000000579c3 */ /* 0x000f220000008800 */
[----:B--23--:R-:W-:Y:S01]  /*0890*/  UMOV UR6, 0x400 ;  /* 0x0000040000067882 */ /* 0x00cfe20000000000 */
[----:B------:R-:W-:Y:S01]  /*08a0*/  UMOV UR4, 0x20 ;  /* 0x0000002000047882 */ /* 0x000fe20000000000 */
[----:B------:R-:W-:Y:S01]  /*08b0*/  ELECT P0, URZ, PT ;  /* 0x0000000000ff782f */ /* 0x000fe20003800000 */
[----:B----4-:R-:W-:Y:S02]  /*08c0*/  ULEA UR6, UR5, UR6, 0x18 ;  /* 0x0000000605067291 */ /* 0x010fe4000f8ec0ff */
[----:B------:R-:W-:-:S04]  /*08d0*/  UIADD3 UR4, UPT, UPT, -UR4, 0x100000, URZ ;  /* 0x0010000004047890 */ /* 0x000fc8000fffe1ff */
[----:B------:R-:W-:Y:S02]  /*08e0*/  USHF.L.U32 UR5, UR4, 0xb, URZ ;  /* 0x0000000b04057899 */ /* 0x000fe400080006ff */
[----:B------:R-:W-:Y:S01]  /*08f0*/  USHF.L.U32 UR4, UR4, 0x1, URZ ;  /* 0x0000000104047899 */ /* 0x000fe200080006ff */
[----:B------:R-:W2:Y:S11]  /*0900*/  FENCE.VIEW.ASYNC.S ;  /* 0x00000000000073c6 */ /* 0x000eb60000000000 */
[----:B--2---:R4:W2:Y:S01]  /*0910*/  SYNCS.EXCH.64 URZ, [UR6+0x60], UR4 ;  /* 0x0000600406ff75b2 */ /* 0x0048a20008000100 */
[----:B------:R4:W3:Y:S02]  /*0920*/  SYNCS.EXCH.64 URZ, [UR6+0x68], UR4 ;  /* 0x0000680406ff75b2 */ /* 0x0008e40008000100 */
[----:B----4-:R-:W-:Y:S01]  /*0930*/  NOP ;  /* 0x0000000000007918 */ /* 0x010fe20000000000 */
.L_x_11:
[----:B------:R-:W4:Y:S01]  /*0940*/  SHFL.IDX PT, R0, R81, RZ, 0x1f ;  /* 0x00001fff51007589 */ /* 0x000f2200000e0000 */
[----:B------:R-:W-:Y:S01]  /*0950*/  NOP ;  /* 0x0000000000007918 */ /* 0x000fe20000000000 */
[----:B----4-:R-:W-:-:S13]  /*0960*/  ISETP.NE.AND P0, PT, R0, 0x4, PT ;  /* 0x000000040000780c */ /* 0x010fda0003f05270 */
[----:B------:R-:W-:Y:S05]  /*0970*/  @P0 BRA `(.L_x_12) ;  /* 0x00000000004c0947 */ /* 0x000fea0003800000 */
[----:B------:R-:W4:Y:S01]  /*0980*/  S2UR UR5, SR_CgaCtaId ;  /* 0x00000000000579c3 */ /* 0x000f220000008800 */
[----:B--23--:R-:W-:Y:S01]  /*0990*/  UMOV UR4, 0x3a0 ;  /* 0x000003a000047882 */ /* 0x00cfe20000000000 */
[----:B------:R-:W-:Y:S01]  /*09a0*/  UMOV UR6, 0x400 ;  /* 0x0000040000067882 */ /* 0x000fe20000000000 */
[----:B------:R-:W-:Y:S01]  /*09b0*/  USEL UR4, UR4, 0x320, UP3 ;  /* 0x0000032004047887 */ /* 0x000fe20009800000 */
[----:B------:R-:W-:Y:S01]  /*09c0*/  UMOV UR8, 0x1 ;  /* 0x0000000100087882 */ /* 0x000fe20000000000 */
[----:B------:R-:W-:Y:S01]  /*09d0*/  ELECT P0, URZ, PT ;  /* 0x0000000000ff782f */ /* 0x000fe20003800000 */
[----:B------:R-:W-:-:S04]  /*09e0*/  UIADD3 UR8, UPT, UPT, -UR8, 0x100000, URZ ;  /* 0x0010000008087890 */ /* 0x000fc8000fffe1ff */
[----:B------:R-:W-:Y:S02]  /*09f0*/  USHF.L.U32 UR9, UR8, 0xb, URZ ;  /* 0x0000000b08097899 */ /* 0x000fe400080006ff */
[----:B------:R-:W-:Y:S02]  /*0a00*/  USHF.L.U32 UR8, UR8, 0x1, URZ ;  /* 0x0000000108087899 */ /* 0x000fe400080006ff */
[----:B----4-:R-:W-:Y:S02]  /*0a10*/  ULEA UR6, UR5, UR6, 0x18 ;  /* 0x0000000605067291 */ /* 0x010fe4000f8ec0ff */
[----:B------:R-:W-:-:S04]  /*0a20*/  UIADD3 UR4, UPT, UPT, -UR4, 0x100000, URZ ;  /* 0x0010000004047890 */ /* 0x000fc8000fffe1ff */
[----:B------:R-:W-:Y:S02]  /*0a30*/  USHF.L.U32 UR5, UR4, 0xb, URZ ;  /* 0x0000000b04057899 */ /* 0x000fe400080006ff */
[----:B------:R-:W-:Y:S01]  /*0a40*/  USHF.L.U32 UR4, UR4, 0x1, URZ ;  /* 0x0000000104047899 */ /* 0x000fe200080006ff */
[----:B------:R-:W2:Y:S03]  /*0a50*/  FENCE.VIEW.ASYNC.S ;  /* 0x00000000000073c6 */ /* 0x000ea60000000000 */
[----:B--2---:R4:W2:Y:S08]  /*0a60*/  SYNCS.EXCH.64 URZ, [UR6+0x70], UR8 ;  /* 0x0000700806ff75b2 */ /* 0x0048b00008000100 */
[----:B------:R4:W3:Y:S01]  /*0a70*/  SYNCS.EXCH.64 URZ, [UR6+0x80], UR4 ;  /* 0x0000800406ff75b2 */ /* 0x0008e20008000100 */
[----:B------:R4:W1:Y:S01]  /*0a80*/  SYNCS.EXCH.64 URZ, [UR6+0x78], UR8 ;  /* 0x0000780806ff75b2 */ /* 0x0008620008000100 */
[----:B------:R4:W1:Y:S02]  /*0a90*/  SYNCS.EXCH.64 URZ, [UR6+0x88], UR4 ;  /* 0x0000880406ff75b2 */ /* 0x0008640008000100 */
[----:B----4-:R-:W-:Y:S01]  /*0aa0*/  NOP ;  /* 0x0000000000007918 */ /* 0x010fe20000000000 */
.L_x_12:
[----:B------:R-:W4:Y:S01]  /*0ab0*/  SHFL.IDX PT, R0, R81, RZ, 0x1f ;  /* 0x00001fff51007589 */ /* 0x000f2200000e0000 */
[----:B------:R-:W-:Y:S01]  /*0ac0*/  NOP ;  /* 0x0000000000007918 */ /* 0x000fe20000000000 */
[----:B----4-:R-:W-:-:S13]  /*0ad0*/  ISETP.NE.AND P0, PT, R0, 0x5, PT ;  /* 0x000000050000780c */ /* 0x010fda0003f05270 */
[----:B------:R-:W-:Y:S05]  /*0ae0*/  @P0 BRA `(.L_x_13) ;  /* 0x0000000000580947 */ /* 0x000fea0003800000 */
[----:B------:R-:W4:Y:S01]  /*0af0*/  S2UR UR5, SR_CgaCtaId ;  /* 0x00000000000579c3 */ /* 0x000f220000008800 */
[----:B--23--:R-:W-:Y:S01]  /*0b00*/  UMOV UR4, 0x400 ;  /* 0x0000040000047882 */ /* 0x00cfe20000000000 */
        /* <DEDUP_REMOVED lines=9> */
[----:B----4-:R-:W-:Y:S01]  /*0ba0*/  ULEA UR4, UR5, UR4, 0x18 ;  /* 0x0000000405047291 */ /* 0x010fe2000f8ec0ff */
[----:B------:R-:W2:Y:S11]  /*0bb0*/  FENCE.VIEW.ASYNC.S ;  /* 0x00000000000073c6 */ /* 0x000eb60000000000 */
[----:B--2---:R4:W2:Y:S01]  /*0bc0*/  SYNCS.EXCH.64 URZ, [UR4+0x90], UR6 ;  /* 0x0000900604ff75b2 */ /* 0x0048a20008000100 */
[----:B------:R4:W3:Y:S01]  /*0bd0*/  SYNCS.EXCH.64 URZ, [UR4+0xb0], UR8 ;  /* 0x0000b00804ff75b2 */ /* 0x0008e20008000100 */
[----:B------:R4:W1:Y:S01]  /*0be0*/  SYNCS.EXCH.64 URZ, [UR4+0x98], UR6 ;  /* 0x0000980604ff75b2 */ /* 0x0008620008000100 */
[----:B------:R4:W1:Y:S01]  /*0bf0*/  SYNCS.EXCH.64 URZ, [UR4+0xb8], UR8 ;  /* 0x0000b80804ff75b2 */ /* 0x0008620008000100 */
[----:B------:R4:W1:Y:S01]  /*0c00*/  SYNCS.EXCH.64 URZ, [UR4+0xa0], UR6 ;  /* 0x0000a00604ff75b2 */ /* 0x0008620008000100 */
[----:B------:R4:W1:Y:S01]  /*0c10*/  SYNCS.EXCH.64 URZ, [UR4+0xc0], UR8 ;  /* 0x0000c00804ff75b2 */ /* 0x0008620008000100 */
[----:B------:R4:W1:Y:S01]  /*0c20*/  SYNCS.EXCH.64 URZ, [UR4+0xa8], UR6 ;  /* 0x0000a80604ff75b2 */ /* 0x0008620008000100 */
[----:B------:R4:W1:Y:S02]  /*0c30*/  SYNCS.EXCH.64 URZ, [UR4+0xc8], UR8 ;  /* 0x0000c80804ff75b2 */ /* 0x0008640008000100 */
[----:B----4-:R-:W-:Y:S01]  /*0c40*/  NOP ;  /* 0x0000000000007918 */ /* 0x010fe20000000000 */
.L_x_13:
[----:B------:R-:W4:Y:S01]  /*0c50*/  SHFL.IDX PT, R0, R81, RZ, 0x1f ;  /* 0x00001fff51007589 */ /* 0x000f2200000e0000 */
[----:B------:R-:W-:Y:S01]  /*0c60*/  ISETP.NE.OR P1, PT, RZ, UR13, !P1 ;  /* 0x0000000dff007c0c */ /* 0x000fe2000cf25670 */
[----:B------:R-:W-:Y:S01]  /*0c70*/  NOP ;  /* 0x0000000000007918 */ /* 0x000fe20000000000 */
[----:B----4-:R-:W-:-:S13]  /*0c80*/  ISETP.NE.AND P0, PT, R0, 0x3, PT ;  /* 0x000000030000780c */ /* 0x010fda0003f05270 */
[----:B------:R-:W-:Y:S05]  /*0c90*/  @P0 BRA `(.L_x_14) ;  /* 0x0000000000380947 */ /* 0x000fea0003800000 */
[----:B------:R-:W4:Y:S01]  /*0ca0*/  S2UR UR5, SR_CgaCtaId ;  /* 0x00000000000579c3 */ /* 0x000f220000008800 */
[----:B--23--:R-:W-:Y:S01]  /*0cb0*/  UMOV UR4, 0x400 ;  /* 0x0000040000047882 */ /* 0x00cfe20000000000 */
[----:B------:R-:W-:Y:S01]  /*0cc0*/  UMOV UR6, 0x20 ;  /* 0x0000002000067882 */ /* 0x000fe20000000000 */
[----:B------:R-:W-:Y:S01]  /*0cd0*/  ELECT P0, URZ, PT ;  /* 0x0000000000ff782f */ /* 0x000fe20003800000 */
[----:B------:R-:W-:-:S04]  /*0ce0*/  UIADD3 UR6, UPT, UPT, -UR6, 0x100000, URZ ;  /* 0x0010000006067890 */ /* 0x000fc8000fffe1ff */
[----:B------:R-:W-:Y:S02]  /*0cf0*/  USHF.L.U32 UR7, UR6, 0xb, URZ ;  /* 0x0000000b06077899 */ /* 0x000fe400080006ff */
[----:B------:R-:W-:Y:S02]  /*0d00*/  USHF.L.U32 UR6, UR6, 0x1, URZ ;  /* 0x0000000106067899 */ /* 0x000fe400080006ff */
[----:B----4-:R-:W-:Y:S01]  /*0d10*/  ULEA UR4, UR5, UR4, 0x18 ;  /* 0x0000000405047291 */ /* 0x010fe2000f8ec0ff */
[----:B------:R-:W2:Y:S11]  /*0d20*/  FENCE.VIEW.ASYNC.S ;  /* 0x00000000000073c6 */ /* 0x000eb60000000000 */
[----:B--2---:R4:W2:Y:S01]  /*0d30*/  SYNCS.EXCH.64 URZ, [UR4+0xd0], UR6 ;  /* 0x0000d00604ff75b2 */ /* 0x0048a20008000100 */
[----:B------:R4:W3:Y:S01]  /*0d40*/  SYNCS.EXCH.64 URZ, [UR4+0xe0], UR6 ;  /* 0x0000e00604ff75b2 */ /* 0x0008e20008000100 */
[----:B------:R4:W1:Y:S01]  /*0d50*/  SYNCS.EXCH.64 URZ, [UR4+0xd8], UR6 ;  /* 0x0000d80604ff75b2 */ /* 0x0008620008000100 */
[----:B------:R4:W1:Y:S02]  /*0d60*/  SYNCS.EXCH.64 URZ, [UR4+0xe8], UR6 ;  /* 0x0000e80604ff75b2 */ /* 0x0008640008000100 */
[----:B----4-:R-:W-:Y:S01]  /*0d70*/  NOP ;  /* 0x0000000000007918 */ /* 0x010fe20000000000 */
.L_x_14:
[----:B--23--:R-:W2:Y:S01]  /*0d80*/  S2UR UR7, SR_CgaCtaId ;  /* 0x00000000000779c3 */ /* 0x00cea20000008800 */
[----:B------:R-:W-:Y:S01]  /*0d90*/  VOTEU.ALL UP0, P1 ;  /* 0x0000000000ff7886 */ /* 0x000fe20000800000 */
[----:B------:R-:W-:Y:S01]  /*0da0*/  UMOV UR4, 0x20 ;  /* 0x0000002000047882 */ /* 0x000fe20000000000 */
[----:B------:R-:W-:Y:S01]  /*0db0*/  NOP ;  /* 0x0000000000007918 */ /* 0x000fe20000000000 */
[----:B------:R-:W-:Y:S01]  /*0dc0*/  LOP3.LUT R0, R69, 0x1f, RZ, 0xc0, !PT ;  /* 0x0000001f45007812 */ /* 0x000fe200078ec0ff */
[----:B------:R-:W-:Y:S01]  /*0dd0*/  UISETP.NE.AND UP4, UPT, UR13, URZ, UPT ;  /* 0x000000ff0d00728c */ /* 0x000fe2000bf85270 */
[----:B------:R-:W-:Y:S01]  /*0de0*/  @!UP0 UMOV UR6, 0x400 ;  /* 0x0000040000068882 */ /* 0x000fe20000000000 */
[----:B------:R-:W-:-:S04]  /*0df0*/  @!UP0 UIADD3 UR4, UPT, UPT, -UR4, 0x100000, URZ ;  /* 0x0010000004048890 */ /* 0x000fc8000fffe1ff */
[----:B------:R-:W-:Y:S02]  /*0e00*/  @!UP0 USHF.L.U32 UR5, UR4, 0xb, URZ ;  /* 0x0000000b04058899 */ /* 0x000fe400080006ff */
[----:B------:R-:W-:Y:S02]  /*0e10*/  @!UP0 USHF.L.U32 UR4, UR4, 0x1, URZ ;  /* 0x0000000104048899 */ /* 0x000fe400080006ff */
[----:B--2---:R-:W-:Y:S01]  /*0e20*/  @!UP0 ULEA UR6, UR7, UR6, 0x18 ;  /* 0x0000000607068291 */ /* 0x004fe2000f8ec0ff */
[----:B------:R-:W2:Y:S01]  /*0e30*/  LDCU UR7, c[0x0][0x36c] ;  /* 0x00006d80ff0777ac */ /* 0x000ea20008000800 */
[----:B------:R-:W-:Y:S01]  /*0e40*/  VOTEU.ALL UP0, P1 ;  /* 0x0000000000ff7886 */ /* 0x000fe20000800000 */
[----:B------:R-:W3:Y:S09]  /*0e50*/  FENCE.VIEW.ASYNC.S ;  /* 0x00000000000073c6 */ /* 0x000ef20000000000 */
[----:B---3--:R3:W4:Y:S01]  /*0e60*/  @!UP0 SYNCS.EXCH.64 URZ, [UR6+0xf0], UR4 ;  /* 0x0000f00406ff85b2 */ /* 0x0087220008000100 */
[----:B--2---:R-:W-:-:S09]  /*0e70*/  UISETP.EQ.U32.AND UP5, UPT, UR7, 0x1, UPT ;  /* 0x000000010700788c */ /* 0x004fd2000bfa2070 */
[----:B---3--:R-:W-:Y:S05]  /*0e80*/  BRA.U !UP5, `(.L_x_15) ;  /* 0x000000010d087547 */ /* 0x008fea000b800000 */
[----:B-1--4-:R-:W-:Y:S01]  /*0e90*/  UCGABAR_ARV ;  /* 0x00000000000079c7 */ /* 0x012fe20008000000 */
[----:B------:R-:W-:Y:S05]  /*0ea0*/  BRA `(.L_x_16) ;  /* 0x0000000000047947 */ /* 0x000fea0003800000 */
.L_x_15:
[----:B-1--4-:R-:W-:Y:S01]  /*0eb0*/  NOP ;  /* 0x0000000000007918 */ /* 0x012fe20000000000 */
.L_x_16:
[----:B------:R-:W1:Y:S01]  /*0ec0*/  S2UR UR19, SR_CTAID.X ;  /* 0x00000000001379c3 */ /* 0x000e620000002500 */
[----:B------:R-:W-:-:S05]  /*0ed0*/  CS2R.32 R3, SR_CgaSize ;  /* 0x0000000000037805 */ /* 0x000fca0000008a00 */
[----:B------:R-:W-:-:S05]  /*0ee0*/  IMAD R3, R3, -0xa0, RZ ;  /* 0xffffff6003037824 */ /* 0x000fca00078e02ff */
[----:B------:R-:W-:-:S14]  /*0ef0*/  R2UR UR5, R3 ;  /* 0x00000000030572ca */ /* 0x000fdc00000e0000 */
[----:B------:R-:W2:Y:S01]  /*0f00*/  LDCU UR5, c[0x0][UR5+0x2b0] ;  /* 0x00005600050577ac */ /* 0x000ea20008000800 */
[----:B------:R-:W-:-:S05]  /*0f10*/  CS2R.32 R3, SR_CgaSize ;  /* 0x0000000000037805 */ /* 0x000fca0000008a00 */
[----:B------:R-:W-:-:S05]  /*0f20*/  IMAD R3, R3, -0xa0, RZ ;  /* 0xffffff6003037824 */ /* 0x000fca00078e02ff */
[----:B------:R-:W-:-:S14]  /*0f30*/  R2UR UR4, R3 ;  /* 0x00000000030472ca */ /* 0x000fdc00000e0000 */
[----:B------:R-:W3:Y:S01]  /*0f40*/  LDCU UR4, c[0x0][UR4+0x2b4] ;  /* 0x00005680040477ac */ /* 0x000ee20008000800 */
[----:B------:R-:W4:Y:S01]  /*0f50*/  S2UR UR7, SR_CTAID.Y ;  /* 0x00000000000779c3 */ /* 0x000f220000002600 */
[----:B------:R-:W3:Y:S01]  /*0f60*/  LDCU UR18, c[0x0][0xb24] ;  /* 0x00016480ff1277ac */ /* 0x000ee20008000800 */
[----:B------:R-:W-:-:S05]  /*0f70*/  CS2R.32 R3, SR_CgaSize ;  /* 0x0000000000037805 */ /* 0x000fca0000008a00 */
[----:B------:R-:W-:-:S05]  /*0f80*/  IMAD R3, R3, -0xa0, RZ ;  /* 0xffffff6003037824 */ /* 0x000fca00078e02ff */
[----:B------:R-:W-:-:S14]  /*0f90*/  R2UR UR58, R3 ;  /* 0x00000000033a72ca */ /* 0x000fdc00000e0000 */
[----:B------:R-:W3:Y:S01]  /*0fa0*/  LDCU UR58, c[0x0][UR58+0x2a0] ;  /* 0x000054003a3a77ac */ /* 0x000ee20008000800 */
[----:B------:R-:W3:Y:S01]  /*0fb0*/  S2UR UR8, SR_CgaCtaId ;  /* 0x00000000000879c3 */ /* 0x000ee20000008800 */
[----:B------:R-:W-:-:S05]  /*0fc0*/  CS2R.32 R3, SR_CgaSize ;  /* 0x0000000000037805 */ /* 0x000fca0000008a00 */
[----:B------:R-:W-:-:S05]  /*0fd0*/  IMAD R3, R3, -0xa0, RZ ;  /* 0xffffff6003037824 */ /* 0x000fca00078e02ff */
[----:B------:R-:W-:-:S14]  /*0fe0*/  R2UR UR55, R3 ;  /* 0x00000000033772ca */ /* 0x000fdc00000e0000 */
[----:B------:R-:W3:Y:S01]  /*0ff0*/  LDCU UR55, c[0x0][UR55+0x2a4] ;  /* 0x00005480373777ac */ /* 0x000ee20008000800 */
[----:B------:R-:W-:Y:S01]  /*1000*/  UISETP.GT.U32.AND UP0, UPT, UR33, 0xffff, UPT ;  /* 0x0000ffff2100788c */ /* 0x000fe2000bf04070 */
[----:B------:R-:W-:Y:S01]  /*1010*/  UMOV UR27, 0x5 ;  /* 0x00000005001b7882 */ /* 0x000fe20000000000 */
[----:B-1----:R-:W-:Y:S01]  /*1020*/  I2FP.F32.U32 R3, UR19 ;  /* 0x0000001300037c45 */ /* 0x002fe20008201000 */
[----:B------:R-:W1:Y:S01]  /*1030*/  S2UR UR36, SR_CTAID.Z ;  /* 0x00000000002479c3 */ /* 0x000e620000002700 */
[----:B------:R-:W1:Y:S03]  /*1040*/  LDCU UR40, c[0x0][0xb24] ;  /* 0x00016480ff2877ac */ /* 0x000e660008000800 */
[----:B--2---:R-:W-:Y:S01]  /*1050*/  FMUL R3, R3, UR5 ;  /* 0x0000000503037c20 */ /* 0x004fe20008400000 */
[----:B------:R-:W-:Y:S01]  /*1060*/  USEL UR5, UR33, 0xffff, !UP0 ;  /* 0x0000ffff21057887 */ /* 0x000fe2000c000000 */
[----:B----4-:R-:W-:Y:S01]  /*1070*/  I2FP.F32.U32 R2, UR7 ;  /* 0x0000000700027c45 */ /* 0x010fe20008201000 */
[----:B------:R-:W2:Y:S03]  /*1080*/  LDCU UR26, c[0x0][0xb30] ;  /* 0x00016600ff1a77ac */ /* 0x000ea60008000800 */
[----:B------:R-:W4:Y:S01]  /*1090*/  F2I.U32.TRUNC.NTZ R3, R3 ;  /* 0x0000000300037305 */ /* 0x000f22000020f000 */
[----:B---3--:R-:W-:Y:S01]  /*10a0*/  FMUL R2, R2, UR4 ;  /* 0x0000000402027c20 */ /* 0x008fe20008400000 */
[----:B------:R-:W-:-:S02]  /*10b0*/  ULOP3.LUT UR24, UR5, 0xffff, URZ, 0xc0, !UPT ;  /* 0x0000ffff05187892 */ /* 0x000fc4000f8ec0ff */
[----:B------:R-:W-:Y:S02]  /*10c0*/  USHF.L.U32 UR28, UR8, 0xa, URZ ;  /* 0x0000000a081c7899 */ /* 0x000fe400080006ff */
[----:B------:R-:W-:Y:S02]  /*10d0*/  UISETP.GE.AND UP2, UPT, UR18, 0x1, UPT ;  /* 0x000000011200788c */ /* 0x000fe4000bf46270 */
[----:B------:R-:W3:Y:S01]  /*10e0*/  F2I.U32.TRUNC.NTZ R2, R2 ;  /* 0x0000000200027305 */ /* 0x000ee2000020f000 */
[----:B------:R-:W-:Y:S01]  /*10f0*/  UMOV UR45, UR7 ;  /* 0x00000007002d7c82 */ /* 0x000fe20008000000 */
[----:B------:R-:W-:Y:S01]  /*1100*/  UMOV UR46, UR19 ;  /* 0x00000013002e7c82 */ /* 0x000fe20008000000 */
[----:B----4-:R-:W-:Y:S02]  /*1110*/  R2UR UR4, R3 ;  /* 0x00000000030472ca */ /* 0x010fe400000e0000 */
[----:B------:R-:W-:Y:S02]  /*1120*/  PRMT R3, RZ, 0x7610, R3 ;  /* 0x00007610ff037816 */ /* 0x000fe40000000003 */
[----:B---3--:R-:W-:-:S02]  /*1130*/  R2UR UR6, R2 ;  /* 0x00000000020672ca */ /* 0x008fc400000e0000 */
[----:B------:R-:W-:-:S07]  /*1140*/  PRMT R2, RZ, 0x7610, R2 ;  /* 0x00007610ff027816 */ /* 0x000fce0000000002 */
[----:B------:R-:W-:-:S04]  /*1150*/  UIADD3 UR5, UPT, UPT, -UR4, URZ, URZ ;  /* 0x000000ff04057290 */ /* 0x000fc8000fffe1ff */
[----:B------:R-:W-:Y:S02]  /*1160*/  UIMAD UR58, UR58, UR5, UR19 ;  /* 0x000000053a3a72a4 */ /* 0x000fe4000f8e0213 */
[----:B------:R-:W-:-:S04]  /*1170*/  UIADD3 UR4, UPT, UPT, -UR6, URZ, URZ ;  /* 0x000000ff06047290 */ /* 0x000fc8000fffe1ff */
[----:B------:R-:W-:Y:S01]  /*1180*/  UIMAD UR55, UR55, UR4, UR7 ;  /* 0x00000004373772a4 */ /* 0x000fe2000f8e0207 */
[----:B-12---:R-:W-:Y:S11]  /*1190*/  BRA.U UP4, `(.L_x_17) ;  /* 0x00000001043c7547 */ /* 0x006ff6000b800000 */
[----:B------:R-:W-:Y:S02]  /*11a0*/  UISETP.GT.U32.AND UP0, UPT, UR58, 0x1, UPT ;  /* 0x000000013a00788c */ /* 0x000fe4000bf04070 */
[----:B------:R-:W-:Y:S02]  /*11b0*/  ULOP3.LUT UR4, UR58, 0xfffffffe, URZ, 0xc0, !UPT ;  /* 0xfffffffe3a047892 */ /* 0x000fe4000f8ec0ff */
[----:B------:R-:W-:Y:S02]  /*11c0*/  UISETP.NE.AND UP1, UPT, UR55, URZ, UP0 ;  /* 0x000000ff3700728c */ /* 0x000fe40008725270 */
[----:B------:R-:W-:Y:S02]  /*11d0*/  UISETP.NE.AND UP0, UPT, UR55, 0x1, UP0 ;  /* 0x000000013700788c */ /* 0x000fe40008705270 */
[----:B------:R-:W-:Y:S02]  /*11e0*/  USEL UR7, URZ, 0x1, UP1 ;  /* 0x00000001ff077887 */ /* 0x000fe40008800000 */
[----:B------:R-:W-:-:S02]  /*11f0*/  USEL UR6, URZ, 0x4, UP0 ;  /* 0x00000004ff067887 */ /* 0x000fc40008000000 */
[----:B------:R-:W-:Y:S02]  /*1200*/  USEL UR5, URZ, 0x2, UP1 ;  /* 0x00000002ff057887 */ /* 0x000fe40008800000 */
[----:B------:R-:W-:Y:S02]  /*1210*/  ULEA UR4, UR55, UR4, 0x1 ;  /* 0x0000000437047291 */ /* 0x000fe4000f8e08ff */
[----:B------:R-:W-:Y:S02]  /*1220*/  USEL UR8, URZ, 0x8, UP0 ;  /* 0x00000008ff087887 */ /* 0x000fe40008000000 */
[----:B------:R-:W-:-:S03]  /*1230*/  UIADD3 UR5, UPT, UPT, UR5, UR6, UR7 ;  /* 0x0000000605057290 */ /* 0x000fc6000fffe007 */
[----:B------:R-:W-:Y:S01]  /*1240*/  UMOV UR6, 0x3 ;  /* 0x0000000300067882 */ /* 0x000fe20000000000 */
[----:B------:R-:W-:Y:S02]  /*1250*/  UIADD3 UR5, UPT, UPT, UR5, UR8, URZ ;  /* 0x0000000805057290 */ /* 0x000fe4000fffe0ff */
[----:B------:R-:W-:-:S04]  /*1260*/  USHF.L.U32 UR4, UR6, UR4, URZ ;  /* 0x0000000406047299 */ /* 0x000fc800080006ff */
[----:B------:R-:W-:Y:S02]  /*1270*/  MOV R3, UR5 ;  /* 0x0000000500037c02 */ /* 0x000fe40008000f00 */
[----:B------:R-:W-:Y:S02]  /*1280*/  MOV R2, UR4 ;  /* 0x0000000400027c02 */ /* 0x000fe40008000f00 */
.L_x_17:
[----:B------:R-:W-:Y:S05]  /*1290*/  BRA.U !UP2, `(.L_x_18) ;  /* 0x000000010ad07547 */ /* 0x000fea000b800000 */
[----:B------:R-:W1:Y:S01]  /*12a0*/  LDCU.128 UR20, c[0x0][0xb10] ;  /* 0x00016200ff1477ac */ /* 0x000e620008000c00 */
[----:B------:R-:W2:Y:S01]  /*12b0*/  LDCU UR12, c[0x0][0x370] ;  /* 0x00006e00ff0c77ac */ /* 0x000ea20008000800 */
[----:B------:R-:W3:Y:S01]  /*12c0*/  LDCU UR5, c[0x0][0x374] ;  /* 0x00006e80ff0577ac */ /* 0x000ee20008000800 */
[----:B------:R-:W4:Y:S01]  /*12d0*/  LDCU UR25, c[0x0][0xb0c] ;  /* 0x00016180ff1977ac */ /* 0x000f220008000800 */
[----:B------:R-:W4:Y:S01]  /*12e0*/  LDCU UR4, c[0x0][0xb20] ;  /* 0x00016400ff0477ac */ /* 0x000f220008000800 */
[----:B------:R-:W4:Y:S01]  /*12f0*/  LDCU.64 UR16, c[0x0][0xb28] ;  /* 0x00016500ff1077ac */ /* 0x000f220008000a00 */
[----:B-1----:R-:W-:Y:S02]  /*1300*/  UISETP.NE.AND UP0, UPT, UR22, 0x1, UPT ;  /* 0x000000011600788c */ /* 0x002fe4000bf05270 */
[----:B---3--:R-:W-:Y:S02]  /*1310*/  UIMAD.WIDE.U32 UR6, UR5, UR23, URZ ;  /* 0x00000017050672a5 */ /* 0x008fe4000f8e00ff */
[----:B--2---:R-:W-:-:S02]  /*1320*/  UIMAD.WIDE.U32 UR8, UR12, UR20, URZ ;  /* 0x000000140c0872a5 */ /* 0x004fc4000f8e00ff */
[----:B----4-:R-:W-:Y:S02]  /*1330*/  UISETP.NE.AND UP1, UPT, UR25, 0x1, UPT ;  /* 0x000000011900788c */ /* 0x010fe4000bf25270 */
[----:B------:R-:W-:Y:S01]  /*1340*/  UISETP.NE.AND UP2, UPT, UR18, 0x1, UPT ;  /* 0x000000011200788c */ /* 0x000fe2000bf45270 */
[----:B------:R-:W-:Y:S02]  /*1350*/  UMOV UR6, UR7 ;  /* 0x0000000700067c82 */ /* 0x000fe40008000000 */
[----:B------:R-:W-:Y:S01]  /*1360*/  UMOV UR8, UR9 ;  /* 0x0000000900087c82 */ /* 0x000fe20008000000 */
[----:B------:R-:W-:Y:S02]  /*1370*/  @UP0 USHF.R.U32.HI UR5, URZ, UR4, UR6 ;  /* 0x00000004ff050299 */ /* 0x000fe40008011606 */
[----:B------:R-:W-:Y:S02]  /*1380*/  UIMAD.WIDE.U32 UR14, UR45, UR23, URZ ;  /* 0x000000172d0e72a5 */ /* 0x000fe4000f8e00ff */
[----:B------:R-:W-:-:S02]  /*1390*/  UIMAD.WIDE.U32 UR6, UR5, UR16, URZ ;  /* 0x00000010050672a5 */ /* 0x000fc4000f8e00ff */
[----:B------:R-:W-:Y:S02]  /*13a0*/  @UP1 USHF.R.U32.HI UR12, URZ, UR21, UR8 ;  /* 0x00000015ff0c1299 */ /* 0x000fe40008011608 */
[----:B------:R-:W-:Y:S02]  /*13b0*/  UIMAD.WIDE.U32 UR10, UR19, UR20, URZ ;  /* 0x00000014130a72a5 */ /* 0x000fe4000f8e00ff */
[----:B------:R-:W-:Y:S01]  /*13c0*/  UIMAD.WIDE.U32 UR8, UR12, UR16, URZ ;  /* 0x000000100c0872a5 */ /* 0x000fe2000f8e00ff */
[----:B------:R-:W-:Y:S01]  /*13d0*/  UMOV UR14, UR15 ;  /* 0x0000000f000e7c82 */ /* 0x000fe20008000000 */
[----:B------:R-:W-:Y:S01]  /*13e0*/  UMOV UR6, UR7 ;  /* 0x0000000700067c82 */ /* 0x000fe20008000000 */
[----:B------:R-:W-:Y:S02]  /*13f0*/  USHF.R.U32.HI UR14, URZ, UR4, UR14 ;  /* 0x00000004ff0e7299 */ /* 0x000fe4000801160e */
[----:B------:R-:W-:Y:S01]  /*1400*/  @UP2 USHF.R.U32.HI UR5, URZ, UR17, UR6 ;  /* 0x00000011ff052299 */ /* 0x000fe20008011606 */
[----:B------:R-:W-:-:S02]  /*1410*/  UMOV UR10, UR11 ;  /* 0x0000000b000a7c82 */ /* 0x000fc40008000000 */
[----:B------:R-:W-:Y:S01]  /*1420*/  UMOV UR6, UR9 ;  /* 0x0000000900067c82 */ /* 0x000fe20008000000 */
[----:B------:R-:W-:Y:S02]  /*1430*/  USHF.R.U32.HI UR10, URZ, UR21, UR10 ;  /* 0x00000015ff0a7299 */ /* 0x000fe4000801160a */
[----:B------:R-:W-:Y:S02]  /*1440*/  @UP2 USHF.R.U32.HI UR12, URZ, UR17, UR6 ;  /* 0x00000011ff0c2299 */ /* 0x000fe40008011606 */
[----:B------:R-:W-:Y:S02]  /*1450*/  USEL UR4, UR45, UR14, !UP0 ;  /* 0x0000000e2d047287 */ /* 0x000fe4000c000000 */
[----:B------:R-:W-:Y:S02]  /*1460*/  UIMAD UR6, UR5, UR18, URZ ;  /* 0x00000012050672a4 */ /* 0x000fe4000f8e02ff */
[----:B------:R-:W-:Y:S02]  /*1470*/  USEL UR5, UR19, UR10, !UP1 ;  /* 0x0000000a13057287 */ /* 0x000fe4000c800000 */
[----:B------:R-:W-:-:S02]  /*1480*/  UIMAD UR8, UR12, UR18, URZ ;  /* 0x000000120c0872a4 */ /* 0x000fc4000f8e02ff */
[----:B------:R-:W-:Y:S02]  /*1490*/  UISETP.GE.AND UP0, UPT, UR4, UR6, UPT ;  /* 0x000000060400728c */ /* 0x000fe4000bf06270 */
[----:B------:R-:W-:Y:S02]  /*14a0*/  UIMAD.WIDE.U32 UR6, UR4, UR16, URZ ;  /* 0x00000010040672a5 */ /* 0x000fe4000f8e00ff */
[----:B------:R-:W-:Y:S02]  /*14b0*/  UISETP.GE.OR UP0, UPT, UR5, UR8, UP0 ;  /* 0x000000080500728c */ /* 0x000fe40008706670 */
[----:B------:R-:W-:Y:S02]  /*14c0*/  UIMAD.WIDE.U32 UR8, UR5, UR16, URZ ;  /* 0x00000010050872a5 */ /* 0x000fe4000f8e00ff */
[----:B------:R-:W-:Y:S02]  /*14d0*/  USHF.R.U32.HI UR7, URZ, UR17, UR7 ;  /* 0x00000011ff077299 */ /* 0x000fe40008011607 */
[----:B------:R-:W-:-:S02]  /*14e0*/  UIADD3 UR10, UPT, UPT, -UR4, URZ, URZ ;  /* 0x000000ff040a7290 */ /* 0x000fc4000fffe1ff */
[----:B------:R-:W-:Y:S02]  /*14f0*/  USEL UR7, UR4, UR7, !UP2 ;  /* 0x0000000704077287 */ /* 0x000fe4000d000000 */
[----:B------:R-:W-:Y:S01]  /*1500*/  UIADD3 UR46, UPT, UPT, -UR5, URZ, URZ ;  /* 0x000000ff052e7290 */ /* 0x000fe2000fffe1ff */
[----:B------:R-:W-:Y:S01]  /*1510*/  @!UP0 UMOV UR6, UR9 ;  /* 0x0000000900068c82 */ /* 0x000fe20008000000 */
[----:B------:R-:W-:Y:S02]  /*1520*/  UIADD3 UR8, UPT, UPT, -UR7, URZ, URZ ;  /* 0x000000ff07087290 */ /* 0x000fe4000fffe1ff */
[----:B------:R-:W-:Y:S02]  /*1530*/  @!UP0 USHF.R.U32.HI UR6, URZ, UR17, UR6 ;  /* 0x00000011ff068299 */ /* 0x000fe40008011606 */
[----:B------:R-:W-:Y:S02]  /*1540*/  UIMAD UR8, UR18, UR8, UR4 ;  /* 0x00000008120872a4 */ /* 0x000fe4000f8e0204 */
[----:B------:R-:W-:-:S02]  /*1550*/  @!UP0 USEL UR6, UR5, UR6, !UP2 ;  /* 0x0000000605068287 */ /* 0x000fc4000d000000 */
[----:B------:R-:W-:Y:S02]  /*1560*/  UIMAD UR45, UR22, UR10, UR45 ;  /* 0x0000000a162d72a4 */ /* 0x000fe4000f8e022d */
[----:B------:R-:W-:Y:S02]  /*1570*/  @!UP0 UIADD3 UR7, UPT, UPT, UR7, -UR6, URZ ;  /* 0x8000000607078290 */ /* 0x000fe4000fffe0ff */
[----:B------:R-:W-:Y:S02]  /*1580*/  @!UP0 UIMAD UR6, UR8, UR12, UR6 ;  /* 0x0000000c080682a4 */ /* 0x000fe4000f8e0206 */
[----:B------:R-:W-:Y:S02]  /*1590*/  @!UP0 UIMAD UR4, UR7, UR18, UR5 ;  /* 0x00000012070482a4 */ /* 0x000fe4000f8e0205 */
[----:B------:R-:W-:Y:S02]  /*15a0*/  UIMAD UR46, UR25, UR46, UR19 ;  /* 0x0000002e192e72a4 */ /* 0x000fe4000f8e0213 */
[----:B------:R-:W-:Y:S01]  /*15b0*/  UIMAD UR45, UR4, UR22, UR45 ;  /* 0x00000016042d72a4 */ /* 0x000fe2000f8e022d */
[----:B------:R-:W-:-:S02]  /*15c0*/  @!UP0 UMOV UR5, UR6 ;  /* 0x0000000600058c82 */ /* 0x000fc40008000000 */
[----:B------:R-:W-:-:S12]  /*15d0*/  UIMAD UR46, UR5, UR25, UR46 ;  /* 0x00000019052e72a4 */ /* 0x000fd8000f8e022e */
.L_x_18:
[----:B------:R-:W-:Y:S02]  /*15e0*/  UISETP.NE.AND UP1, UPT, UR26, 0x1, UPT ;  /* 0x000000011a00788c */ /* 0x000fe4000bf25270 */
[----:B------:R-:W-:Y:S02]  /*15f0*/  UISETP.NE.AND UP0, UPT, UR13, 0x2, UPT ;  /* 0x000000020d00788c */ /* 0x000fe4000bf05270 */
[----:B------:R-:W-:Y:S02]  /*1600*/  ULOP3.LUT UR28, UR28, 0x800, URZ, 0xc0, !UPT ;  /* 0x000008001c1c7892 */ /* 0x000fe4000f8ec0ff */
[----:B------:R-:W-:-:S03]  /*1610*/  USHF.L.U32 UR24, UR27, UR24, URZ ;  /* 0x000000181b187299 */ /* 0x000fc600080006ff */
[----:B------:R-:W-:Y:S09]  /*1620*/  BRA.U UP1, `(.L_x_19) ;  /* 0x0000000101447547 */ /* 0x000ff2000b800000 */
[----:B------:R-:W1:Y:S01]  /*1630*/  LDCU.128 UR8, c[0x0][0xb10] ;  /* 0x00016200ff0877ac */ /* 0x000e620008000c00 */
[----:B------:R-:W2:Y:S01]  /*1640*/  LDCU UR12, c[0x0][0xb0c] ;  /* 0x00016180ff0c77ac */ /* 0x000ea20008000800 */
[----:B------:R-:W3:Y:S01]  /*1650*/  LDCU UR14, c[0x0][0xb20] ;  /* 0x00016400ff0e77ac */ /* 0x000ee20008000800 */
[----:B-1----:R-:W-:Y:S02]  /*1660*/  UIMAD.WIDE.U32 UR6, UR46, UR8, URZ ;  /* 0x000000082e0672a5 */ /* 0x002fe4000f8e00ff */
[----:B------:R-:W-:Y:S02]  /*1670*/  UIMAD.WIDE.U32 UR4, UR45, UR11, URZ ;  /* 0x0000000b2d0472a5 */ /* 0x000fe4000f8e00ff */
[----:B--2---:R-:W-:Y:S02]  /*1680*/  UISETP.NE.AND UP2, UPT, UR12, 0x1, UPT ;  /* 0x000000010c00788c */ /* 0x004fe4000bf45270 */
[----:B------:R-:W-:Y:S01]  /*1690*/  UISETP.NE.AND UP1, UPT, UR10, 0x1, UPT ;  /* 0x000000010a00788c */ /* 0x000fe2000bf25270 */
[----:B------:R-:W-:-:S02]  /*16a0*/  UMOV UR6, UR7 ;  /* 0x0000000700067c82 */ /* 0x000fc40008000000 */
[----:B------:R-:W-:Y:S01]  /*16b0*/  UMOV UR4, UR5 ;  /* 0x0000000500047c82 */ /* 0x000fe20008000000 */
[----:B------:R-:W-:Y:S02]  /*16c0*/  USHF.R.U32.HI UR6, URZ, UR9, UR6 ;  /* 0x00000009ff067299 */ /* 0x000fe40008011606 */
[----:B---3--:R-:W-:Y:S02]  /*16d0*/  USHF.R.U32.HI UR4, URZ, UR14, UR4 ;  /* 0x0000000eff047299 */ /* 0x008fe40008011604 */
[----:B------:R-:W-:Y:S02]  /*16e0*/  USEL UR5, UR46, UR6, !UP2 ;  /* 0x000000062e057287 */ /* 0x000fe4000d000000 */
[----:B------:R-:W-:-:S04]  /*16f0*/  USEL UR4, UR45, UR4, !UP1 ;  /* 0x000000042d047287 */ /* 0x000fc8000c800000 */
[----:B------:R-:W-:Y:S02]  /*1700*/  UIADD3 UR6, UPT, UPT, -UR4, UR5, URZ ;  /* 0x0000000504067290 */ /* 0x000fe4000fffe1ff */
[----:B------:R-:W-:Y:S02]  /*1710*/  UIADD3 UR4, UPT, UPT, UR4, -UR5, URZ ;  /* 0x8000000504047290 */ /* 0x000fe4000fffe0ff */
[----:B------:R-:W-:Y:S02]  /*1720*/  UIMAD UR45, UR6, UR10, UR45 ;  /* 0x0000000a062d72a4 */ /* 0x000fe4000f8e022d */
[----:B------:R-:W-:-:S12]  /*1730*/  UIMAD UR46, UR4, UR12, UR46 ;  /* 0x0000000c042e72a4 */ /* 0x000fd8000f8e022e */
.L_x_19:
[----:B------:R-:W-:Y:S05]  /*1740*/  BRA.U !UP5, `(.L_x_20) ;  /* 0x000000010d0c7547 */ /* 0x000fea000b800000 */
[----:B------:R-:W-:Y:S01]  /*1750*/  UCGABAR_WAIT ;  /* 0x0000000000007dc7 */ /* 0x000fe20008000000 */
[----:B------:R-:W-:Y:S01]  /*1760*/  CCTL.IVALL ;  /* 0x00000000ff00798f */ /* 0x000fe20002000000 */
[----:B------:R-:W-:Y:S05]  /*1770*/  BRA `(.L_x_21) ;  /* 0x0000000000047947 */ /* 0x000fea0003800000 */
.L_x_20:
[----:B------:R-:W-:Y:S06]  /*1780*/  BAR.SYNC.DEFER_BLOCKING 0x0 ;  /* 0x0000000000007b1d */ /* 0x000fec0000010000 */
.L_x_21:
[----:B------:R-:W-:Y:S05]  /*1790*/  BRA.U UP0, `(.L_x_22) ;  /* 0x0000001500047547 */ /* 0x000fea000b800000 */
[----:B------:R-:W1:Y:S01]  /*17a0*/  LDCU UR6, c[0x0][0x38c] ;  /* 0x00007180ff0677ac */ /* 0x000e620008000800 */
[----:B------:R-:W2:Y:S01]  /*17b0*/  S2UR UR8, SR_CgaCtaId ;  /* 0x00000000000879c3 */ /* 0x000ea20000008800 */
[----:B------:R-:W-:Y:S01]  /*17c0*/  PLOP3.LUT P1, PT, PT, PT, UP3, 0x80, 0x8 ;  /* 0x000000000008781c */ /* 0x000fe20003f2f038 */
[----:B------:R-:W-:Y:S01]  /*17d0*/  IMAD.MOV.U32 R12, RZ, RZ, 0x1 ;  /* 0x00000001ff0c7424 */ /* 0x000fe200078e00ff */
[----:B------:R-:W-:Y:S01]  /*17e0*/  USHF.L.U32 UR47, UR19, 0x6, URZ ;  /* 0x00000006132f7899 */ /* 0x000fe200080006ff */
[----:B------:R-:W-:Y:S01]  /*17f0*/  ISETP.NE.AND P2, PT, R0, RZ, P3 ;  /* 0x000000ff0000720c */ /* 0x000fe20001f45270 */
[----:B------:R-:W-:Y:S01]  /*1800*/  UMOV UR7, 0x400 ;  /* 0x0000040000077882 */ /* 0x000fe20000000000 */
[----:B------:R-:W-:Y:S01]  /*1810*/  UISETP.NE.AND UP1, UPT, UR13, URZ, UPT ;  /* 0x000000ff0d00728c */ /* 0x000fe2000bf25270 */
[----:B------:R-:W-:Y:S01]  /*1820*/  PLOP3.LUT P1, PT, P1, PT, PT, 0x8, 0x80 ;  /* 0x000000000080781c */ /* 0x000fe20000f2e170 */
[----:B------:R-:W-:Y:S01]  /*1830*/  USHF.L.U32 UR44, UR19, 0x5, URZ ;  /* 0x00000005132c7899 */ /* 0x000fe200080006ff */
[----:B------:R-:W-:Y:S01]  /*1840*/  CS2R R10, SRZ ;  /* 0x00000000000a7805 */ /* 0x000fe2000001ff00 */
[----:B------:R-:W-:Y:S01]  /*1850*/  ULOP3.LUT UR47, UR47, 0x40, URZ, 0xc0, !UPT ;  /* 0x000000402f2f7892 */ /* 0x000fe2000f8ec0ff */
[----:B------:R-:W-:Y:S01]  /*1860*/  IMAD.MOV.U32 R9, RZ, RZ, RZ ;  /* 0x000000ffff097224 */ /* 0x000fe200078e00ff */
[----:B------:R-:W3:Y:S01]  /*1870*/  LDCU UR39, c[0x0][0x370] ;  /* 0x00006e00ff2777ac */ /* 0x000ee20008000800 */
[----:B------:R-:W-:Y:S01]  /*1880*/  IMAD.MOV.U32 R8, RZ, RZ, 0x1 ;  /* 0x00000001ff087424 */ /* 0x000fe200078e00ff */
[----:B------:R-:W4:Y:S01]  /*1890*/  LDCU.64 UR26, c[0x0][0x348] ;  /* 0x00006900ff1a77ac */ /* 0x000f220008000a00 */
[----:B-1----:R-:W-:-:S02]  /*18a0*/  UIADD3 UR5, UPT, UPT, UR6, 0x3f, URZ ;  /* 0x0000003f06057890 */ /* 0x002fc4000fffe0ff */
[----:B------:R-:W-:Y:S02]  /*18b0*/  UIADD3 UR49, UPT, UPT, UR6, 0x7e, URZ ;  /* 0x0000007e06317890 */ /* 0x000fe4000fffe0ff */
[----:B------:R-:W-:Y:S02]  /*18c0*/  USHF.R.S32.HI UR4, URZ, 0x1f, UR5 ;  /* 0x0000001fff047899 */ /* 0x000fe40008011405 */
[----:B--2---:R-:W-:Y:S02]  /*18d0*/  ULEA UR13, UR8, UR7, 0x18 ;  /* 0x00000007080d7291 */ /* 0x004fe4000f8ec0ff */
[----:B------:R-:W-:Y:S02]  /*18e0*/  ULEA.HI UR4, UR4, UR5, URZ, 0x6 ;  /* 0x0000000504047291 */ /* 0x000fe4000f8f30ff */
[----:B------:R-:W-:Y:S02]  /*18f0*/  UIADD3 UR5, UPT, UPT, UR6, -0x1, URZ ;  /* 0xffffffff06057890 */ /* 0x000fe4000fffe0ff */
[----:B------:R-:W-:-:S02]  /*1900*/  USHF.R.S32.HI UR42, URZ, 0x6, UR4 ;  /* 0x00000006ff2a7899 */ /* 0x000fc40008011404 */
[----:B------:R-:W-:Y:S02]  /*1910*/  UISETP.GE.U32.AND UP2, UPT, UR5, -0x7f, UPT ;  /* 0xffffff810500788c */ /* 0x000fe4000bf46070 */
[----:B------:R-:W-:Y:S01]  /*1920*/  UISETP.LT.U32.AND UP0, UPT, UR42, 0x5, UPT ;  /* 0x000000052a00788c */ /* 0x000fe2000bf01070 */
[----:B------:R-:W1:Y:S03]  /*1930*/  LDCU UR38, c[0x0][0x374] ;  /* 0x00006e80ff2677ac */ /* 0x000e660008000800 */
[----:B------:R-:W-:Y:S02]  /*1940*/  USEL UR41, UR42, 0x5, UP0 ;  /* 0x000000052a297887 */ /* 0x000fe40008000000 */
[----:B------:R-:W-:Y:S02]  /*1950*/  ULOP3.LUT UR44, UR44, 0x20, URZ, 0xc0, !UPT ;  /* 0x000000202c2c7892 */ /* 0x000fe4000f8ec0ff */
[----:B------:R-:W-:-:S02]  /*1960*/  UIADD3 UR4, UPT, UPT, UR41, -0x1, URZ ;  /* 0xffffffff29047890 */ /* 0x000fc4000fffe0ff */
[----:B------:R-:W-:Y:S02]  /*1970*/  @UP2 UIADD3 UR4, UPT, UPT, UR41, URZ, URZ ;  /* 0x000000ff29042290 */ /* 0x000fe4000fffe0ff */
[----:B------:R-:W-:Y:S02]  /*1980*/  USEL UR21, UR34, 0x2, UP1 ;  /* 0x0000000222157887 */ /* 0x000fe40008800000 */
[----:B------:R-:W-:Y:S02]  /*1990*/  UIADD3 UR30, UPT, UPT, UR13, 0x2400, UR28 ;  /* 0x000024000d1e7890 */ /* 0x000fe4000fffe01c */
[----:B------:R-:W-:Y:S02]  /*19a0*/  ULEA.HI UR47, UR28, UR47, URZ, 0x1a ;  /* 0x0000002f1c2f7291 */ /* 0x000fe4000f8fd0ff */
[----:B------:R-:W-:Y:S02]  /*19b0*/  UIADD3 UR48, UPT, UPT, UR42, -UR41, URZ ;  /* 0x800000292a307290 */ /* 0x000fe4000fffe0ff */
[----:B------:R-:W-:-:S02]  /*19c0*/  UIADD3 UR29, UPT, UPT, UR4, 0x1, URZ ;  /* 0x00000001041d7890 */ /* 0x000fc4000fffe0ff */
[----:B------:R-:W-:Y:S01]  /*19d0*/  UIADD3 UR43, UPT, UPT, -UR4, URZ, URZ ;  /* 0x000000ff042b7290 */ /* 0x000fe2000fffe1ff */
[----:B-1-34-:R-:W-:-:S11]  /*19e0*/  UMOV UR6, URZ ;  /* 0x000000ff00067c82 */ /* 0x01afd60008000000 */
.L_x_42:
[----:B------:R-:W1:Y:S02]  /*19f0*/  S2UR UR4, SR_CgaCtaId ;  /* 0x00000000000479c3 */ /* 0x000e640000008800 */
[----:B-1----:R-:W-:-:S09]  /*1a00*/  UISETP.NE.AND UP0, UPT, UR4, URZ, UPT ;  /* 0x000000ff0400728c */ /* 0x002fd2000bf05270 */
[----:B------:R-:W-:Y:S05]  /*1a10*/  BRA.U UP0, `(.L_x_23) ;  /* 0x0000000100287547 */ /* 0x000fea000b800000 */
[----:B------:R-:W-:Y:S02]  /*1a20*/  LEA R0, R9, UR13, 0x3 ;  /* 0x0000000d09007c11 */ /* 0x000fe4000f8e18ff */
[----:B------:R-:W-:-:S04]  /*1a30*/  SHF.L.U32 R2, R8, 0x1f, RZ ;  /* 0x0000001f08027819 */ /* 0x000fc800000006ff */
[----:B------:R-:W1:Y:S02]  /*1a40*/  SYNCS.PHASECHK.TRANS64.TRYWAIT P0, [R0+URZ+0xe0], R2 ;  /* 0x0000e002000075a7 */ /* 0x000e6400080011ff */
[----:B-1----:R-:W-:Y:S05]  /*1a50*/  @!P0 BRA `(.L_x_24) ;  /* 0x0000005000e48947 */ /* 0x002fea0003800000 */
.L_x_114:
[----:B------:R-:W-:Y:S01]  /*1a60*/  VIADD R9, R9, 0x1 ;  /* 0x0000000109097836 */ /* 0x000fe20000000000 */
[----:B------:R1:W-:Y:S04]  /*1a70*/  SYNCS.ARRIVE.TRANS64.A1T0 RZ, [R0+URZ+0xd0], RZ ;  /* 0x0000d0ff00ff79a7 */ /* 0x0003e800081000ff */
[----:B------:R-:W-:-:S04]  /*1a80*/  ISETP.NE.AND P0, PT, R9, 0x2, PT ;  /* 0x000000020900780c */ /* 0x000fc80003f05270 */
[----:B------:R-:W-:Y:S02]  /*1a90*/  SEL R9, R9, RZ, P0 ;  /* 0x000000ff09097207 */ /* 0x000fe40000000000 */
[----:B-1----:R-:W-:-:S04]  /*1aa0*/  SEL R0, RZ, 0x1, P0 ;  /* 0x00000001ff007807 */ /* 0x002fc80000000000 */
[----:B------:R-:W-:-:S07]  /*1ab0*/  LOP3.LUT R8, R8, R0, RZ, 0x3c, !PT ;  /* 0x0000000008087212 */ /* 0x000fce00078e3cff */
.L_x_23:
[----:B------:R-:W-:Y:S01]  /*1ac0*/  ULEA UR4, UR6, UR13, 0x3 ;  /* 0x0000000d06047291 */ /* 0x000fe2000f8e18ff */
[----:B------:R-:W-:Y:S01]  /*1ad0*/  SHF.L.U32 R0, R12, 0x1f, RZ ;  /* 0x0000001f0c007819 */ /* 0x000fe200000006ff */
[----:B------:R-:W-:Y:S02]  /*1ae0*/  UISETP.GE.U32.AND UP0, UPT, UR49, 0x7f, UPT ;  /* 0x0000007f3100788c */ /* 0x000fe4000bf06070 */
[----:B------:R-:W-:Y:S01]  /*1af0*/  ULEA UR11, UR45, UR44, 0x6 ;  /* 0x0000002c2d0b7291 */ /* 0x000fe2000f8e30ff */
[----:B------:R-:W-:-:S04]  /*1b00*/  UMOV UR7, URZ ;  /* 0x000000ff00077c82 */ /* 0x000fc80008000000 */
[----:B------:R1:W2:Y:S01]  /*1b10*/  SYNCS.PHASECHK.TRANS64.TRYWAIT P0, [UR4+0x28], R0 ;  /* 0x00002800ff0075a7 */ /* 0x0002a20008001104 */
[----:B------:R-:W-:-:S04]  /*1b20*/  ULEA.HI UR4, UR46, UR46, URZ, 0x1 ;  /* 0x0000002e2e047291 */ /* 0x000fc8000f8f08ff */
[----:B------:R-:W-:-:S04]  /*1b30*/  USHF.L.U32 UR4, UR4, 0x6, URZ ;  /* 0x0000000604047899 */ /* 0x000fc800080006ff */
[----:B------:R-:W-:-:S04]  /*1b40*/  ULOP3.LUT UR35, UR4, 0xffffff80, URZ, 0xc0, !UPT ;  /* 0xffffff8004237892 */ /* 0x000fc8000f8ec0ff */
[----:B------:R-:W-:Y:S01]  /*1b50*/  UIADD3 UR35, UPT, UPT, UR47, UR35, URZ ;  /* 0x000000232f237290 */ /* 0x000fe2000fffe0ff */
[----:B------:R-:W-:Y:S11]  /*1b60*/  BRA.U !UP0, `(.L_x_25) ;  /* 0x0000000108c47547 */ /* 0x000ff6000b800000 */
[----:B------:R-:W-:Y:S01]  /*1b70*/  UMOV UR16, UR43 ;  /* 0x0000002b00107c82 */ /* 0x000fe20008000000 */
[----:B------:R-:W-:Y:S01]  /*1b80*/  UMOV UR4, UR6 ;  /* 0x0000000600047c82 */ /* 0x000fe20008000000 */
[----:B------:R-:W-:-:S05]  /*1b90*/  UMOV UR34, URZ ;  /* 0x000000ff00227c82 */ /* 0x000fca0008000000 */
.L_x_31:
[----:B------:R-:W-:Y:S01]  /*1ba0*/  ULEA UR33, UR4, UR13, 0x3 ;  /* 0x0000000d04217291 */ /* 0x000fe2000f8e18ff */
[----:B------:R-:W-:Y:S01]  /*1bb0*/  @P3 MOV R2, 0x3000 ;  /* 0x0000300000023802 */ /* 0x000fe20000000f00 */
[----:B--234-:R-:W-:Y:S10]  /*1bc0*/  @P0 BRA `(.L_x_26) ;  /* 0x00000000000c0947 */ /* 0x01cff40003800000 */
[----:B------:R-:W-:-:S04]  /*1bd0*/  SHF.L.U32 R3, R12, 0x1f, RZ ;  /* 0x0000001f0c037819 */ /* 0x000fc800000006ff */
[----:B------:R-:W2:Y:S02]  /*1be0*/  SYNCS.PHASECHK.TRANS64.TRYWAIT P0, [UR33+0x28], R3 ;  /* 0x00002803ff0075a7 */ /* 0x000ea40008001121 */
[----:B--2---:R-:W-:Y:S05]  /*1bf0*/  @!P0 BRA `(.L_x_27) ;  /* 0x0000005000908947 */ /* 0x004fea0003800000 */
.L_x_26:
[----:B------:R2:W-:Y:S01]  /*1c00*/  @P3 SYNCS.ARRIVE.TRANS64 RZ, [UR33], R2 ;  /* 0x00000002ffff39a7 */ /* 0x0005e20008000021 */
[----:B------:R-:W-:Y:S02]  /*1c10*/  ULOP3.LUT UR5, UR21, 0x2, URZ, 0xfc, !UPT ;  /* 0x0000000215057892 */ /* 0x000fe4000f8efcff */
[----:B------:R-:W-:Y:S02]  /*1c20*/  UIADD3 UR16, UPT, UPT, UR16, 0x1, URZ ;  /* 0x0000000110107890 */ /* 0x000fe4000fffe0ff */
[----:B------:R-:W-:Y:S02]  /*1c30*/  UISETP.NE.AND UP0, UPT, UR5, 0x2, UPT ;  /* 0x000000020500788c */ /* 0x000fe4000bf05270 */
[----:B------:R-:W-:-:S07]  /*1c40*/  UISETP.NE.AND UP2, UPT, UR16, 0x1, UPT ;  /* 0x000000011000788c */ /* 0x000fce000bf45270 */
[----:B------:R-:W-:Y:S05]  /*1c50*/  BRA.U UP0, `(.L_x_28) ;  /* 0x0000000100047547 */ /* 0x000fea000b800000 */
[----:B------:R-:W-:Y:S05]  /*1c60*/  BPT.TRAP 0x1 ;  /* 0x000000040000795c */ /* 0x000fea0000300000 */
.L_x_28:
[----:B------:R-:W-:Y:S04]  /*1c70*/  BSSY.RECONVERGENT B0, `(.L_x_29) ;  /* 0x0000003000007945 */ /* 0x000fe80003800200 */
[----:B------:R-:W-:Y:S05]  /*1c80*/  @!P2 BRA `(.L_x_30) ;  /* 0x000000000004a947 */ /* 0x000fea0003800000 */
[----:B------:R-:W-:Y:S05]  /*1c90*/  BPT.TRAP 0x1 ;  /* 0x000000040000795c */ /* 0x000fea0000300000 */
.L_x_30:
[----:B------:R-:W-:Y:S05]  /*1ca0*/  BSYNC.RECONVERGENT B0 ;  /* 0x0000000000007941 */ /* 0x000fea0003800200 */
.L_x_29:
[----:B------:R-:W-:Y:S02]  /*1cb0*/  UIADD3 UR5, UPT, UPT, UR4, 0x1, URZ ;  /* 0x0000000104057890 */ /* 0x000fe4000fffe0ff */
[----:B------:R-:W-:Y:S02]  /*1cc0*/  ULEA UR32, UR4, UR28, 0xc ;  /* 0x0000001c04207291 */ /* 0x000fe4000f8e60ff */
[----:B------:R-:W-:Y:S02]  /*1cd0*/  UISETP.NE.AND UP0, UPT, UR5, 0x5, UPT ;  /* 0x000000050500788c */ /* 0x000fe4000bf05270 */
[----:B------:R-:W-:Y:S02]  /*1ce0*/  UIADD3 UR14, UP1, UPT, UR26, 0x80, URZ ;  /* 0x000000801a0e7890 */ /* 0x000fe4000ff3e0ff */
[----:B------:R-:W-:Y:S02]  /*1cf0*/  USEL UR7, URZ, 0x1, UP0 ;  /* 0x00000001ff077887 */ /* 0x000fe40008000000 */
[----:B------:R-:W-:-:S02]  /*1d00*/  USEL UR6, UR5, URZ, UP0 ;  /* 0x000000ff05067287 */ /* 0x000fc40008000000 */
[----:B------:R-:W-:Y:S02]  /*1d10*/  ULEA UR8, UR4, UR13, 0xb ;  /* 0x0000000d04087291 */ /* 0x000fe4000f8e58ff */
[----:B------:R-:W-:Y:S01]  /*1d20*/  ULEA UR5, UR6, UR13, 0x3 ;  /* 0x0000000d06057291 */ /* 0x000fe2000f8e18ff */
[----:B------:R-:W-:Y:S01]  /*1d30*/  LOP3.LUT R12, R12, UR7, RZ, 0x3c, !PT ;  /* 0x000000070c0c7c12 */ /* 0x000fe2000f8e3cff */
[----:B------:R-:W-:Y:S02]  /*1d40*/  UIADD3 UR4, UP0, UPT, UR26, 0x180, URZ ;  /* 0x000001801a047890 */ /* 0x000fe4000ff1e0ff */
[----:B------:R-:W-:Y:S01]  /*1d50*/  ULOP3.LUT UR33, UR33, 0xfefffff8, URZ, 0xc0, !UPT ;  /* 0xfefffff821217892 */ /* 0x000fe2000f8ec0ff */
[----:B-1----:R-:W-:Y:S01]  /*1d60*/  SHF.L.U32 R0, R12, 0x1f, RZ ;  /* 0x0000001f0c007819 */ /* 0x002fe200000006ff */
[----:B------:R-:W-:Y:S02]  /*1d70*/  UIADD3.X UR15, UPT, UPT, URZ, UR27, URZ, UP1, !UPT ;  /* 0x0000001bff0f7290 */ /* 0x000fe40008ffe4ff */
[----:B------:R-:W-:Y:S01]  /*1d80*/  UIADD3 UR32, UPT, UPT, UR13, 0x2400, UR32 ;  /* 0x000024000d207890 */ /* 0x000fe2000fffe020 */
[----:B------:R3:W4:Y:S01]  /*1d90*/  SYNCS.PHASECHK.TRANS64.TRYWAIT P0, [UR5+0x28], R0 ;  /* 0x00002800ff0075a7 */ /* 0x0007220008001105 */
[----:B------:R-:W-:-:S02]  /*1da0*/  UPRMT UR7, URZ, 0x5410, UR24 ;  /* 0x00005410ff077896 */ /* 0x000fc40008000018 */
[----:B------:R-:W-:Y:S02]  /*1db0*/  UIADD3 UR8, UPT, UPT, UR8, 0x7400, URZ ;  /* 0x0000740008087890 */ /* 0x000fe4000fffe0ff */
[----:B------:R-:W-:Y:S01]  /*1dc0*/  UIADD3.X UR5, UPT, UPT, URZ, UR27, URZ, UP0, !UPT ;  /* 0x0000001bff057290 */ /* 0x000fe200087fe4ff */
[----:B------:R-:W-:Y:S01]  /*1dd0*/  UMOV UR18, 0x0 ;  /* 0x0000000000127882 */ /* 0x000fe20000000000 */
[----:B------:R-:W-:Y:S01]  /*1de0*/  UMOV UR19, 0x10000000 ;  /* 0x1000000000137882 */ /* 0x000fe20000000000 */
[----:B------:R-:W-:Y:S01]  /*1df0*/  UMOV UR10, UR34 ;  /* 0x00000022000a7c82 */ /* 0x000fe20008000000 */
[----:B------:R-:W-:Y:S01]  /*1e00*/  UMOV UR12, UR36 ;  /* 0x00000024000c7c82 */ /* 0x000fe20008000000 */
[----:B------:R-:W-:Y:S01]  /*1e10*/  UMOV UR9, UR33 ;  /* 0x0000002100097c82 */ /* 0x000fe20008000000 */
[----:B------:R1:W-:Y:S03]  /*1e20*/  UTMALDG.3D.MULTICAST.2CTA [UR32], [UR14], UR7, desc[UR18] ;  /* 0x000012200e0073b4 */ /* 0x0003e60008211807 */
[----:B------:R2:W-:Y:S01]  /*1e30*/  UTMALDG.3D.2CTA [UR8], [UR4], desc[UR18] ;  /* 0x00001208040075b4 */ /* 0x0005e20008211000 */
[----:B-1----:R-:W-:Y:S01]  /*1e40*/  UIADD3 UR34, UPT, UPT, UR34, 0x40, URZ ;  /* 0x0000004022227890 */ /* 0x002fe2000fffe0ff */
[----:B------:R-:W-:Y:S01]  /*1e50*/  UMOV UR7, UR29 ;  /* 0x0000001d00077c82 */ /* 0x000fe20008000000 */
[----:B--2---:R-:W-:Y:S01]  /*1e60*/  UMOV UR4, UR6 ;  /* 0x0000000600047c82 */ /* 0x004fe20008000000 */
[----:B------:R-:W-:Y:S09]  /*1e70*/  BRA.U UP2, `(.L_x_31) ;  /* 0xfffffffd02487547 */ /* 0x000ff2000b83ffff */
.L_x_25:
[----:B------:R-:W-:Y:S01]  /*1e80*/  ULEA UR4, UR6, UR13, 0x3 ;  /* 0x0000000d06047291 */ /* 0x000fe2000f8e18ff */
[----:B-1-3--:R-:W-:Y:S01]  /*1e90*/  SHF.L.U32 R0, R12, 0x1f, RZ ;  /* 0x0000001f0c007819 */ /* 0x00afe200000006ff */
[----:B------:R-:W-:Y:S01]  /*1ea0*/  @!P1 SYNCS.ARRIVE.TRANS64.A1T0 RZ, [UR13+0x68], RZ ;  /* 0x000068ffffff99a7 */ /* 0x000fe2000810000d */
[----:B------:R-:W-:-:S06]  /*1eb0*/  UISETP.GT.AND UP0, UPT, UR42, UR41, UPT ;  /* 0x000000292a00728c */ /* 0x000fcc000bf04270 */
[----:B--2-4-:R1:W2:Y:S03]  /*1ec0*/  SYNCS.PHASECHK.TRANS64.TRYWAIT P0, [UR4+0x28], R0 ;  /* 0x00002800ff0075a7 */ /* 0x0142a60008001104 */
[----:B------:R-:W-:Y:S05]  /*1ed0*/  BRA.U !UP0, `(.L_x_32) ;  /* 0x0000000108c07547 */ /* 0x000fea000b800000 */
[----:B------:R-:W-:Y:S01]  /*1ee0*/  UIADD3 UR25, UPT, UPT, UR48, UR7, URZ ;  /* 0x0000000730197290 */ /* 0x000fe2000fffe0ff */
[----:B------:R-:W-:-:S11]  /*1ef0*/  UMOV UR4, UR6 ;  /* 0x0000000600047c82 */ /* 0x000fd60008000000 */
.L_x_38:
[----:B------:R-:W-:Y:S01]  /*1f00*/  ULEA UR17, UR4, UR13, 0x3 ;  /* 0x0000000d04117291 */ /* 0x000fe2000f8e18ff */
[----:B--2---:R-:W-:Y:S01]  /*1f10*/  @P3 MOV R2, 0x3000 ;  /* 0x0000300000023802 */ /* 0x004fe20000000f00 */
[----:B--2-4-:R-:W-:Y:S10]  /*1f20*/  @P0 BRA `(.L_x_33) ;  /* 0x00000000000c0947 */ /* 0x014ff40003800000 */
[----:B------:R-:W-:-:S04]  /*1f30*/  SHF.L.U32 R3, R12, 0x1f, RZ ;  /* 0x0000001f0c037819 */ /* 0x000fc800000006ff */
[----:B------:R-:W2:Y:S02]  /*1f40*/  SYNCS.PHASECHK.TRANS64.TRYWAIT P0, [UR17+0x28], R3 ;  /* 0x00002803ff0075a7 */ /* 0x000ea40008001111 */
[----:B--2---:R-:W-:Y:S05]  /*1f50*/  @!P0 BRA `(.L_x_34) ;  /* 0x0000004c00d08947 */ /* 0x004fea0003800000 */
.L_x_33:
[----:B------:R2:W-:Y:S01]  /*1f60*/  @P3 SYNCS.ARRIVE.TRANS64 RZ, [UR17], R2 ;  /* 0x00000002ffff39a7 */ /* 0x0005e20008000011 */
[----:B------:R-:W-:-:S04]  /*1f70*/  ULOP3.LUT UR5, UR21, 0x2, URZ, 0xfc, !UPT ;  /* 0x0000000215057892 */ /* 0x000fc8000f8efcff */
[----:B------:R-:W-:-:S09]  /*1f80*/  UISETP.NE.AND UP0, UPT, UR5, 0x2, UPT ;  /* 0x000000020500788c */ /* 0x000fd2000bf05270 */
[----:B------:R-:W-:Y:S05]  /*1f90*/  BRA.U UP0, `(.L_x_35) ;  /* 0x0000000100047547 */ /* 0x000fea000b800000 */
[----:B------:R-:W-:Y:S05]  /*1fa0*/  BPT.TRAP 0x1 ;  /* 0x000000040000795c */ /* 0x000fea0000300000 */
.L_x_35:
[----:B------:R-:W-:Y:S04]  /*1fb0*/  BSSY.RECONVERGENT B0, `(.L_x_36) ;  /* 0x0000003000007945 */ /* 0x000fe80003800200 */
[----:B------:R-:W-:Y:S05]  /*1fc0*/  @!P2 BRA `(.L_x_37) ;  /* 0x000000000004a947 */ /* 0x000fea0003800000 */
[----:B------:R-:W-:Y:S05]  /*1fd0*/  BPT.TRAP 0x1 ;  /* 0x000000040000795c */ /* 0x000fea0000300000 */
.L_x_37:
[----:B------:R-:W-:Y:S05]  /*1fe0*/  BSYNC.RECONVERGENT B0 ;  /* 0x0000000000007941 */ /* 0x000fea0003800200 */
.L_x_36:
[----:B------:R-:W-:Y:S02]  /*1ff0*/  UIADD3 UR5, UPT, UPT, UR4, 0x1, URZ ;  /* 0x0000000104057890 */ /* 0x000fe4000fffe0ff */
[----:B------:R-:W-:Y:S02]  /*2000*/  UIADD3 UR14, UP1, UPT, UR26, 0x80, URZ ;  /* 0x000000801a0e7890 */ /* 0x000fe4000ff3e0ff */
[----:B------:R-:W-:Y:S02]  /*2010*/  UISETP.NE.AND UP0, UPT, UR5, 0x5, UPT ;  /* 0x000000050500788c */ /* 0x000fe4000bf05270 */
[----:B------:R-:W-:Y:S02]  /*2020*/  ULEA UR16, UR4, UR30, 0xc ;  /* 0x0000001e04107291 */ /* 0x000fe4000f8e60ff */
[----:B------:R-:W-:Y:S02]  /*2030*/  USEL UR8, URZ, 0x1, UP0 ;  /* 0x00000001ff087887 */ /* 0x000fe40008000000 */
[----:B------:R-:W-:-:S02]  /*2040*/  USEL UR6, UR5, URZ, UP0 ;  /* 0x000000ff05067287 */ /* 0x000fc40008000000 */
[----:B------:R-:W-:Y:S02]  /*2050*/  UIADD3 UR22, UP0, UPT, UR26, 0x180, URZ ;  /* 0x000001801a167890 */ /* 0x000fe4000ff1e0ff */
[----:B------:R-:W-:Y:S01]  /*2060*/  LOP3.LUT R12, R12, UR8, RZ, 0x3c, !PT ;  /* 0x000000080c0c7c12 */ /* 0x000fe2000f8e3cff */
[----:B------:R-:W-:Y:S02]  /*2070*/  ULEA UR8, UR4, UR13, 0xb ;  /* 0x0000000d04087291 */ /* 0x000fe4000f8e58ff */
[----:B------:R-:W-:Y:S01]  /*2080*/  ULEA UR5, UR6, UR13, 0x3 ;  /* 0x0000000d06057291 */ /* 0x000fe2000f8e18ff */
[----:B-1----:R-:W-:Y:S01]  /*2090*/  SHF.L.U32 R0, R12, 0x1f, RZ ;  /* 0x0000001f0c007819 */ /* 0x002fe200000006ff */
[----:B------:R-:W-:Y:S02]  /*20a0*/  USHF.L.U32 UR18, UR7, 0x6, URZ ;  /* 0x0000000607127899 */ /* 0x000fe400080006ff */
[----:B------:R-:W-:Y:S02]  /*20b0*/  ULOP3.LUT UR17, UR17, 0xfefffff8, URZ, 0xc0, !UPT ;  /* 0xfefffff811117892 */ /* 0x000fe4000f8ec0ff */
[----:B------:R-:W-:-:S02]  /*20c0*/  UIADD3.X UR15, UPT, UPT, URZ, UR27, URZ, UP1, !UPT ;  /* 0x0000001bff0f7290 */ /* 0x000fc40008ffe4ff */
[----:B------:R-:W-:Y:S01]  /*20d0*/  UPRMT UR4, URZ, 0x5410, UR24 ;  /* 0x00005410ff047896 */ /* 0x000fe20008000018 */
[----:B------:R3:W4:Y:S01]  /*20e0*/  SYNCS.PHASECHK.TRANS64.TRYWAIT P0, [UR5+0x28], R0 ;  /* 0x00002800ff0075a7 */ /* 0x0007220008001105 */
[----:B------:R-:W-:Y:S02]  /*20f0*/  UIADD3 UR8, UPT, UPT, UR8, 0x7400, URZ ;  /* 0x0000740008087890 */ /* 0x000fe4000fffe0ff */
[----:B------:R-:W-:Y:S01]  /*2100*/  UIADD3.X UR23, UPT, UPT, URZ, UR27, URZ, UP0, !UPT ;  /* 0x0000001bff177290 */ /* 0x000fe200087fe4ff */
[----:B------:R-:W-:Y:S01]  /*2110*/  UMOV UR32, 0x0 ;  /* 0x0000000000207882 */ /* 0x000fe20000000000 */
[----:B------:R-:W-:Y:S01]  /*2120*/  UMOV UR33, 0x10000000 ;  /* 0x1000000000217882 */ /* 0x000fe20000000000 */
[----:B------:R-:W-:Y:S01]  /*2130*/  UMOV UR19, UR35 ;  /* 0x0000002300137c82 */ /* 0x000fe20008000000 */
[----:B------:R-:W-:Y:S01]  /*2140*/  UMOV UR20, UR36 ;  /* 0x0000002400147c82 */ /* 0x000fe20008000000 */
[----:B------:R-:W-:Y:S01]  /*2150*/  UMOV UR12, UR36 ;  /* 0x00000024000c7c82 */ /* 0x000fe20008000000 */
[----:B------:R-:W-:Y:S01]  /*2160*/  UMOV UR9, UR17 ;  /* 0x0000001100097c82 */ /* 0x000fe20008000000 */
[----:B------:R-:W-:Y:S01]  /*2170*/  UMOV UR10, UR18 ;  /* 0x00000012000a7c82 */ /* 0x000fe20008000000 */
[----:B------:R1:W-:Y:S01]  /*2180*/  UTMALDG.3D.MULTICAST.2CTA [UR16], [UR14], UR4, desc[UR32] ;  /* 0x000020100e0073b4 */ /* 0x0003e20008211804 */
[----:B------:R-:W-:-:S04]  /*2190*/  UIADD3 UR7, UPT, UPT, UR7, 0x1, URZ ;  /* 0x0000000107077890 */ /* 0x000fc8000fffe0ff */
[----:B------:R-:W-:Y:S01]  /*21a0*/  UISETP.NE.AND UP0, UPT, UR7, UR25, UPT ;  /* 0x000000190700728c */ /* 0x000fe2000bf05270 */
[----:B------:R3:W-:Y:S01]  /*21b0*/  UTMALDG.3D.2CTA [UR8], [UR22], desc[UR32] ;  /* 0x00002008160075b4 */ /* 0x0007e20008211000 */
[----:B-1----:R-:W-:-:S07]  /*21c0*/  UMOV UR4, UR6 ;  /* 0x0000000600047c82 */ /* 0x002fce0008000000 */
[----:B---3--:R-:W-:Y:S05]  /*21d0*/  BRA.U UP0, `(.L_x_38) ;  /* 0xfffffffd00487547 */ /* 0x008fea000b83ffff */
.L_x_32:
[C---:B------:R-:W-:Y:S01]  /*21e0*/  LEA R3, R11.reuse, UR13, 0x3 ;  /* 0x0000000d0b037c11 */ /* 0x040fe2000f8e18ff */
[----:B------:R-:W-:Y:S01]  /*21f0*/  NOP ;  /* 0x0000000000007918 */ /* 0x000fe20000000000 */
[----:B-1----:R-:W-:Y:S02]  /*2200*/  SHF.L.U32 R0, R10, 0x1f, RZ ;  /* 0x0000001f0a007819 */ /* 0x002fe400000006ff */
[----:B------:R-:W-:Y:S02]  /*2210*/  LEA R4, R11, UR13, 0x4 ;  /* 0x0000000d0b047c11 */ /* 0x000fe4000f8e20ff */
[----:B--2-4-:R-:W1:Y:S02]  /*2220*/  SYNCS.PHASECHK.TRANS64.TRYWAIT P0, [R3+URZ+0x70], R0 ;  /* 0x00007000030075a7 */ /* 0x014e6400080011ff */
[----:B-1----:R-:W-:Y:S05]  /*2230*/  @!P0 BRA `(.L_x_39) ;  /* 0x0000004c00308947 */ /* 0x002fea0003800000 */
.L_x_117:
[----:B------:R-:W2:Y:S01]  /*2240*/  LDS.128 R4, [R4+0x100] ;  /* 0x0001000004047984 */ /* 0x000ea20000000c00 */
[----:B------:R-:W-:Y:S01]  /*2250*/  UISETP.GE.AND UP0, UPT, UR40, 0x1, UPT ;  /* 0x000000012800788c */ /* 0x000fe2000bf06270 */
[----:B------:R-:W-:Y:S01]  /*2260*/  @!PT LDS RZ, [RZ] ;  /* 0x00000000fffff984 */ /* 0x000fe20000000800 */
[----:B------:R-:W-:Y:S01]  /*2270*/  @!PT LDS RZ, [RZ] ;  /* 0x00000000fffff984 */ /* 0x000fe20000000800 */
[----:B------:R-:W-:Y:S01]  /*2280*/  @!PT LDS RZ, [RZ] ;  /* 0x00000000fffff984 */ /* 0x000fe20000000800 */
[----:B------:R-:W-:Y:S01]  /*2290*/  @!PT LDS RZ, [RZ] ;  /* 0x00000000fffff984 */ /* 0x000fe20000000800 */
[----:B------:R3:W-:Y:S06]  /*22a0*/  MEMBAR.ALL.CTA ;  /* 0x0000000000007992 */ /* 0x0007ec0000008000 */
[----:B---3--:R-:W3:Y:S01]  /*22b0*/  FENCE.VIEW.ASYNC.S ;  /* 0x00000000000073c6 */ /* 0x008ee20000000000 */
[----:B--2---:R-:W-:-:S13]  /*22c0*/  LOP3.LUT P0, RZ, R6, 0x1, RZ, 0xc0, !PT ;  /* 0x0000000106ff7812 */ /* 0x004fda000780c0ff */
[----:B---3--:R-:W-:Y:S01]  /*22d0*/  VOTEU.ANY UP1, P0 ;  /* 0x0000000000ff7886 */ /* 0x008fe20000020100 */
[----:B------:R-:W-:-:S13]  /*22e0*/  PLOP3.LUT P0, PT, PT, PT, UP1, 0x80, 0x8 ;  /* 0x000000000008781c */ /* 0x000fda0003f0f018 */
[----:B-1----:R-:W-:Y:S02]  /*22f0*/  @P0 LOP3.LUT R0, R5, 0xffff, RZ, 0xc0, !PT ;  /* 0x0000ffff05000812 */ /* 0x002fe400078ec0ff */
[----:B------:R-:W-:Y:S02]  /*2300*/  @P0 MOV R2, R4 ;  /* 0x0000000400020202 */ /* 0x000fe40000000f00 */
[----:B------:R-:W-:Y:S01]  /*2310*/  @P0 R2UR UR5, R0 ;  /* 0x00000000000502ca */ /* 0x000fe200000e0000 */
[----:B------:R-:W-:Y:S01]  /*2320*/  VIADD R0, R3, 0x80 ;  /* 0x0000008003007836 */ /* 0x000fe20000000000 */
[----:B------:R-:W-:Y:S02]  /*2330*/  @P0 SHF.R.U32.HI R4, RZ, 0x10, R5 ;  /* 0x00000010ff040819 */ /* 0x000fe40000011605 */
[----:B------:R-:W-:Y:S02]  /*2340*/  @P0 R2UR UR7, R2 ;  /* 0x00000000020702ca */ /* 0x000fe400000e0000 */
[----:B------:R-:W-:-:S02]  /*2350*/  PRMT R0, RZ, 0x654, R0 ;  /* 0x00000654ff007816 */ /* 0x000fc40000000000 */
[----:B------:R-:W-:Y:S02]  /*2360*/  @P0 R2UR UR4, R4 ;  /* 0x00000000040402ca */ /* 0x000fe400000e0000 */
[----:B------:R1:W-:Y:S03]  /*2370*/  SYNCS.ARRIVE.TRANS64.RED.A1T0 RZ, [R0+URZ], RZ ;  /* 0x000000ff00ff79a7 */ /* 0x0003e600081004ff */
[----:B------:R-:W-:-:S04]  /*2380*/  @UP1 UMOV UR31, UR5 ;  /* 0x00000005001f1c82 */ /* 0x000fc80008000000 */
[----:B------:R-:W-:-:S04]  /*2390*/  @UP1 UMOV UR37, UR7 ;  /* 0x0000000700251c82 */ /* 0x000fc80008000000 */
[----:B------:R-:W-:Y:S01]  /*23a0*/  @UP1 UMOV UR36, UR4 ;  /* 0x0000000400241c82 */ /* 0x000fe20008000000 */
[----:B------:R-:W-:Y:S05]  /*23b0*/  BRA.U !UP0, `(.L_x_40) ;  /* 0x0000000108d47547 */ /* 0x000fea000b800000 */
[----:B------:R-:W2:Y:S01]  /*23c0*/  LDCU.128 UR16, c[0x0][0xb10] ;  /* 0x00016200ff1077ac */ /* 0x000ea20008000c00 */
[----:B------:R-:W3:Y:S01]  /*23d0*/  LDCU UR12, c[0x0][0xb20] ;  /* 0x00016400ff0c77ac */ /* 0x000ee20008000800 */
[----:B------:R-:W4:Y:S01]  /*23e0*/  LDCU UR20, c[0x0][0xb0c] ;  /* 0x00016180ff1477ac */ /* 0x000f220008000800 */
[----:B------:R-:W1:Y:S01]  /*23f0*/  LDCU.64 UR8, c[0x0][0xb28] ;  /* 0x00016500ff0877ac */ /* 0x000e620008000a00 */
[----:B------:R-:W-:Y:S02]  /*2400*/  UISETP.NE.AND UP3, UPT, UR40, 0x1, UPT ;  /* 0x000000012800788c */ /* 0x000fe4000bf65270 */
[----:B--2---:R-:W-:Y:S02]  /*2410*/  UIMAD.WIDE.U32 UR10, UR38, UR19, URZ ;  /* 0x00000013260a72a5 */ /* 0x004fe4000f8e00ff */
[----:B------:R-:W-:Y:S02]  /*2420*/  UIMAD.WIDE.U32 UR4, UR39, UR16, URZ ;  /* 0x00000010270472a5 */ /* 0x000fe4000f8e00ff */
[----:B------:R-:W-:-:S02]  /*2430*/  UISETP.NE.AND UP0, UPT, UR18, 0x1, UPT ;  /* 0x000000011200788c */ /* 0x000fc4000bf05270 */
[----:B------:R-:W-:Y:S01]  /*2440*/  UIMAD.WIDE.U32 UR22, UR31, UR19, URZ ;  /* 0x000000131f1672a5 */ /* 0x000fe2000f8e00ff */
[----:B------:R-:W-:Y:S02]  /*2450*/  UMOV UR10, UR11 ;  /* 0x0000000b000a7c82 */ /* 0x000fe40008000000 */
[----:B------:R-:W-:Y:S01]  /*2460*/  UMOV UR4, UR5 ;  /* 0x0000000500047c82 */ /* 0x000fe20008000000 */
[----:B---3--:R-:W-:Y:S02]  /*2470*/  USHF.R.U32.HI UR10, URZ, UR12, UR10 ;  /* 0x0000000cff0a7299 */ /* 0x008fe4000801160a */
[----:B----4-:R-:W-:Y:S02]  /*2480*/  UISETP.NE.AND UP2, UPT, UR20, 0x1, UPT ;  /* 0x000000011400788c */ /* 0x010fe4000bf45270 */
[----:B------:R-:W-:Y:S02]  /*2490*/  USHF.R.U32.HI UR4, URZ, UR17, UR4 ;  /* 0x00000011ff047299 */ /* 0x000fe40008011604 */
[----:B------:R-:W-:-:S02]  /*24a0*/  USEL UR5, UR38, UR10, !UP0 ;  /* 0x0000000a26057287 */ /* 0x000fc4000c000000 */
[----:B------:R-:W-:Y:S02]  /*24b0*/  USEL UR7, UR39, UR4, !UP2 ;  /* 0x0000000427077287 */ /* 0x000fe4000d000000 */
[----:B-1----:R-:W-:Y:S01]  /*24c0*/  UIMAD.WIDE.U32 UR10, UR5, UR8, URZ ;  /* 0x00000008050a72a5 */ /* 0x002fe2000f8e00ff */
[----:B------:R-:W-:Y:S01]  /*24d0*/  UMOV UR4, UR23 ;  /* 0x0000001700047c82 */ /* 0x000fe20008000000 */
[----:B------:R-:W-:Y:S02]  /*24e0*/  UIMAD.WIDE.U32 UR14, UR37, UR16, URZ ;  /* 0x00000010250e72a5 */ /* 0x000fe4000f8e00ff */
[----:B------:R-:W-:-:S03]  /*24f0*/  UIMAD.WIDE.U32 UR22, UR7, UR8, URZ ;  /* 0x00000008071672a5 */ /* 0x000fc6000f8e00ff */
[----:B------:R-:W-:Y:S01]  /*2500*/  UMOV UR10, UR11 ;  /* 0x0000000b000a7c82 */ /* 0x000fe20008000000 */
[----:B------:R-:W-:Y:S02]  /*2510*/  USHF.R.U32.HI UR4, URZ, UR12, UR4 ;  /* 0x0000000cff047299 */ /* 0x000fe40008011604 */
[----:B------:R-:W-:Y:S01]  /*2520*/  @UP3 USHF.R.U32.HI UR5, URZ, UR9, UR10 ;  /* 0x00000009ff053299 */ /* 0x000fe2000801160a */
[----:B------:R-:W-:Y:S01]  /*2530*/  UMOV UR14, UR15 ;  /* 0x0000000f000e7c82 */ /* 0x000fe20008000000 */
[----:B------:R-:W-:Y:S01]  /*2540*/  UMOV UR22, UR23 ;  /* 0x0000001700167c82 */ /* 0x000fe20008000000 */
[----:B------:R-:W-:Y:S02]  /*2550*/  USHF.R.U32.HI UR17, URZ, UR17, UR14 ;  /* 0x00000011ff117299 */ /* 0x000fe4000801160e */
[----:B------:R-:W-:Y:S02]  /*2560*/  USEL UR4, UR31, UR4, !UP0 ;  /* 0x000000041f047287 */ /* 0x000fe4000c000000 */
[----:B------:R-:W-:-:S02]  /*2570*/  @UP3 USHF.R.U32.HI UR7, URZ, UR9, UR22 ;  /* 0x00000009ff073299 */ /* 0x000fc40008011616 */
[----:B------:R-:W-:Y:S02]  /*2580*/  UIMAD UR10, UR40, UR5, URZ ;  /* 0x00000005280a72a4 */ /* 0x000fe4000f8e02ff */
[----:B------:R-:W-:Y:S02]  /*2590*/  USEL UR5, UR37, UR17, !UP2 ;  /* 0x0000001125057287 */ /* 0x000fe4000d000000 */
[----:B------:R-:W-:Y:S02]  /*25a0*/  UIMAD UR12, UR40, UR7, URZ ;  /* 0x00000007280c72a4 */ /* 0x000fe4000f8e02ff */
[----:B------:R-:W-:Y:S02]  /*25b0*/  UISETP.GE.AND UP0, UPT, UR4, UR10, UPT ;  /* 0x0000000a0400728c */ /* 0x000fe4000bf06270 */
[----:B------:R-:W-:Y:S02]  /*25c0*/  UIMAD.WIDE.U32 UR10, UR4, UR8, URZ ;  /* 0x00000008040a72a5 */ /* 0x000fe4000f8e00ff */
[----:B------:R-:W-:-:S02]  /*25d0*/  UISETP.GE.OR UP0, UPT, UR5, UR12, UP0 ;  /* 0x0000000c0500728c */ /* 0x000fc40008706670 */
[----:B------:R-:W-:Y:S02]  /*25e0*/  UIMAD.WIDE.U32 UR14, UR5, UR8, URZ ;  /* 0x00000008050e72a5 */ /* 0x000fe4000f8e00ff */
[----:B------:R-:W-:Y:S01]  /*25f0*/  UIADD3 UR12, UPT, UPT, -UR5, URZ, URZ ;  /* 0x000000ff050c7290 */ /* 0x000fe2000fffe1ff */
[----:B------:R-:W-:Y:S01]  /*2600*/  UMOV UR10, UR11 ;  /* 0x0000000b000a7c82 */ /* 0x000fe20008000000 */
[----:B------:R-:W-:Y:S02]  /*2610*/  UIADD3 UR11, UPT, UPT, -UR4, URZ, URZ ;  /* 0x000000ff040b7290 */ /* 0x000fe4000fffe1ff */
[----:B------:R-:W-:-:S03]  /*2620*/  USHF.R.U32.HI UR10, URZ, UR9, UR10 ;  /* 0x00000009ff0a7299 */ /* 0x000fc6000801160a */
[----:B------:R-:W-:Y:S01]  /*2630*/  @!UP0 UMOV UR8, UR15 ;  /* 0x0000000f00088c82 */ /* 0x000fe20008000000 */
[----:B------:R-:W-:Y:S02]  /*2640*/  UIMAD UR11, UR18, UR11, UR31 ;  /* 0x0000000b120b72a4 */ /* 0x000fe4000f8e021f */
[----:B------:R-:W-:Y:S02]  /*2650*/  USEL UR10, UR4, UR10, !UP3 ;  /* 0x0000000a040a7287 */ /* 0x000fe4000d800000 */
[----:B------:R-:W-:Y:S02]  /*2660*/  @!UP0 USHF.R.U32.HI UR8, URZ, UR9, UR8 ;  /* 0x00000009ff088299 */ /* 0x000fe40008011608 */
[----:B------:R-:W-:Y:S02]  /*2670*/  UIADD3 UR9, UPT, UPT, -UR10, URZ, URZ ;  /* 0x000000ff0a097290 */ /* 0x000fe4000fffe1ff */
[----:B------:R-:W-:Y:S02]  /*2680*/  @!UP0 USEL UR8, UR5, UR8, !UP3 ;  /* 0x0000000805088287 */ /* 0x000fe4000d800000 */
[----:B------:R-:W-:-:S02]  /*2690*/  UIMAD UR9, UR40, UR9, UR4 ;  /* 0x00000009280972a4 */ /* 0x000fc4000f8e0204 */
[----:B------:R-:W-:Y:S02]  /*26a0*/  @!UP0 UIADD3 UR10, UPT, UPT, UR10, -UR8, URZ ;  /* 0x800000080a0a8290 */ /* 0x000fe4000fffe0ff */
[----:B------:R-:W-:Y:S02]  /*26b0*/  @!UP0 UIMAD UR8, UR9, UR7, UR8 ;  /* 0x00000007090882a4 */ /* 0x000fe4000f8e0208 */
[----:B------:R-:W-:Y:S02]  /*26c0*/  @!UP0 UIMAD UR4, UR40, UR10, UR5 ;  /* 0x0000000a280482a4 */ /* 0x000fe4000f8e0205 */
[----:B------:R-:W-:Y:S02]  /*26d0*/  UIMAD UR7, UR20, UR12, UR37 ;  /* 0x0000000c140772a4 */ /* 0x000fe4000f8e0225 */
[----:B------:R-:W-:Y:S01]  /*26e0*/  UIMAD UR31, UR4, UR18, UR11 ;  /* 0x00000012041f72a4 */ /* 0x000fe2000f8e020b */
[----:B------:R-:W-:Y:S02]  /*26f0*/  @!UP0 UMOV UR5, UR8 ;  /* 0x0000000800058c82 */ /* 0x000fe40008000000 */
[----:B------:R-:W-:-:S12]  /*2700*/  UIMAD UR37, UR5, UR20, UR7 ;  /* 0x00000014052572a4 */ /* 0x000fd8000f8e0207 */
.L_x_40:
[----:B------:R-:W2:Y:S02]  /*2710*/  LDCU UR4, c[0x0][0xb30] ;  /* 0x00016600ff0477ac */ /* 0x000ea40008000800 */
[----:B--2---:R-:W-:-:S09]  /*2720*/  UISETP.NE.AND UP0, UPT, UR4, 0x1, UPT ;  /* 0x000000010400788c */ /* 0x004fd2000bf05270 */
[----:B------:R-:W-:Y:S05]  /*2730*/  BRA.U UP0, `(.L_x_41) ;  /* 0x0000000100447547 */ /* 0x000fea000b800000 */
[----:B------:R-:W2:Y:S01]  /*2740*/  LDCU.128 UR16, c[0x0][0xb10] ;  /* 0x00016200ff1077ac */ /* 0x000ea20008000c00 */
[----:B------:R-:W3:Y:S01]  /*2750*/  LDCU UR10, c[0x0][0xb0c] ;  /* 0x00016180ff0a77ac */ /* 0x000ee20008000800 */
[----:B------:R-:W4:Y:S01]  /*2760*/  LDCU UR7, c[0x0][0xb20] ;  /* 0x00016400ff0777ac */ /* 0x000f220008000800 */
[----:B--2---:R-:W-:Y:S02]  /*2770*/  UIMAD.WIDE.U32 UR8, UR37, UR16, URZ ;  /* 0x00000010250872a5 */ /* 0x004fe4000f8e00ff */
[----:B------:R-:W-:Y:S02]  /*2780*/  UIMAD.WIDE.U32 UR4, UR31, UR19, URZ ;  /* 0x000000131f0472a5 */ /* 0x000fe4000f8e00ff */
[----:B---3--:R-:W-:Y:S02]  /*2790*/  UISETP.NE.AND UP2, UPT, UR10, 0x1, UPT ;  /* 0x000000010a00788c */ /* 0x008fe4000bf45270 */
[----:B------:R-:W-:Y:S01]  /*27a0*/  UISETP.NE.AND UP0, UPT, UR18, 0x1, UPT ;  /* 0x000000011200788c */ /* 0x000fe2000bf05270 */
[----:B------:R-:W-:-:S02]  /*27b0*/  UMOV UR8, UR9 ;  /* 0x0000000900087c82 */ /* 0x000fc40008000000 */
[----:B------:R-:W-:Y:S01]  /*27c0*/  UMOV UR4, UR5 ;  /* 0x0000000500047c82 */ /* 0x000fe20008000000 */
[----:B------:R-:W-:Y:S02]  /*27d0*/  USHF.R.U32.HI UR17, URZ, UR17, UR8 ;  /* 0x00000011ff117299 */ /* 0x000fe40008011608 */
[----:B----4-:R-:W-:Y:S02]  /*27e0*/  USHF.R.U32.HI UR4, URZ, UR7, UR4 ;  /* 0x00000007ff047299 */ /* 0x010fe40008011604 */
[----:B------:R-:W-:Y:S02]  /*27f0*/  USEL UR5, UR37, UR17, !UP2 ;  /* 0x0000001125057287 */ /* 0x000fe4000d000000 */
[----:B------:R-:W-:-:S04]  /*2800*/  USEL UR4, UR31, UR4, !UP0 ;  /* 0x000000041f047287 */ /* 0x000fc8000c000000 */
[----:B------:R-:W-:Y:S02]  /*2810*/  UIADD3 UR7, UPT, UPT, UR5, -UR4, URZ ;  /* 0x8000000405077290 */ /* 0x000fe4000fffe0ff */
[----:B------:R-:W-:Y:S02]  /*2820*/  UIADD3 UR4, UPT, UPT, -UR5, UR4, URZ ;  /* 0x0000000405047290 */ /* 0x000fe4000fffe1ff */
[----:B------:R-:W-:Y:S02]  /*2830*/  UIMAD UR31, UR7, UR18, UR31 ;  /* 0x00000012071f72a4 */ /* 0x000fe4000f8e021f */
[----:B------:R-:W-:-:S12]  /*2840*/  UIMAD UR37, UR4, UR10, UR37 ;  /* 0x0000000a042572a4 */ /* 0x000fd8000f8e0225 */
.L_x_41:
[----:B------:R-:W-:Y:S01]  /*2850*/  VIADD R11, R11, 0x1 ;  /* 0x000000010b0b7836 */ /* 0x000fe20000000000 */
[----:B------:R-:W-:Y:S01]  /*2860*/  PLOP3.LUT P1, PT, PT, PT, PT, 0x80, 0x8 ;  /* 0x000000000008781c */ /* 0x000fe20003f2f070 */
[----:B------:R-:W-:Y:S02]  /*2870*/  UIADD3 UR46, UPT, UPT, UR37, UR58, URZ ;  /* 0x0000003a252e7290 */ /* 0x000fe4000fffe0ff */
[----:B------:R-:W-:Y:S01]  /*2880*/  UIADD3 UR45, UPT, UPT, UR31, UR55, URZ ;  /* 0x000000371f2d7290 */ /* 0x000fe2000fffe0ff */
[----:B------:R-:W-:-:S04]  /*2890*/  ISETP.NE.AND P0, PT, R11, 0x2, PT ;  /* 0x000000020b00780c */ /* 0x000fc80003f05270 */
[----:B-1----:R-:W-:Y:S02]  /*28a0*/  SEL R0, RZ, 0x1, P0 ;  /* 0x00000001ff007807 */ /* 0x002fe40000000000 */
[----:B------:R-:W-:Y:S02]  /*28b0*/  SEL R11, R11, RZ, P0 ;  /* 0x000000ff0b0b7207 */ /* 0x000fe40000000000 */
[----:B------:R-:W-:Y:S01]  /*28c0*/  LOP3.LUT R10, R10, R0, RZ, 0x3c, !PT ;  /* 0x000000000a0a7212 */ /* 0x000fe200078e3cff */
[----:B------:R-:W-:Y:S06]  /*28d0*/  BRA.U UP1, `(.L_x_42) ;  /* 0xfffffff101447547 */ /* 0x000fec000b83ffff */
[----:B------:R-:W-:Y:S01]  /*28e0*/  UIADD3 UR13, UPT, UPT, UR13, 0x28, URZ ;  /* 0x000000280d0d7890 */ /* 0x000fe2000fffe0ff */
[----:B------:R-:W-:-:S03]  /*28f0*/  SHF.L.U32 R2, R12, 0x1f, RZ ;  /* 0x0000001f0c027819 */ /* 0x000fc600000006ff */
[----:B------:R-:W-:-:S09]  /*2900*/  ULEA UR4, UR6, UR13, 0x3 ;  /* 0x0000000d06047291 */ /* 0x000fd2000f8e18ff */
[----:B------:R-:W1:Y:S02]  /*2910*/  SYNCS.PHASECHK.TRANS64.TRYWAIT P0, [UR4], R2 ;  /* 0x00000002ff0075a7 */ /* 0x000e640008001104 */
[----:B-1----:R-:W-:Y:S05]  /*2920*/  @!P0 BRA `(.L_x_43) ;  /* 0x0000004400888947 */ /* 0x002fea0003800000 */
.L_x_119:
[----:B------:R-:W-:-:S04]  /*2930*/  UIADD3 UR4, UPT, UPT, UR6, 0x1, URZ ;  /* 0x0000000106047890 */ /* 0x000fc8000fffe0ff */
[----:B------:R-:W-:-:S04]  /*2940*/  UISETP.NE.AND UP0, UPT, UR4, 0x5, UPT ;  /* 0x000000050400788c */ /* 0x000fc8000bf05270 */
[----:B------:R-:W-:Y:S02]  /*2950*/  USEL UR6, URZ, 0x1, UP0 ;  /* 0x00000001ff067887 */ /* 0x000fe40008000000 */
[----:B------:R-:W-:-:S04]  /*2960*/  USEL UR4, UR4, URZ, UP0 ;  /* 0x000000ff04047287 */ /* 0x000fc80008000000 */
[----:B------:R-:W-:Y:S01]  /*2970*/  ULEA UR5, UR4, UR13, 0x3 ;  /* 0x0000000d04057291 */ /* 0x000fe2000f8e18ff */
[----:B-1----:R-:W-:-:S04]  /*2980*/  LOP3.LUT R2, R12, UR6, RZ, 0x3c, !PT ;  /* 0x000000060c027c12 */ /* 0x002fc8000f8e3cff */
[----:B------:R-:W-:-:S04]  /*2990*/  SHF.L.U32 R3, R2, 0x1f, RZ ;  /* 0x0000001f02037819 */ /* 0x000fc800000006ff */
[----:B------:R-:W1:Y:S02]  /*29a0*/  SYNCS.PHASECHK.TRANS64.TRYWAIT P0, [UR5], R3 ;  /* 0x00000003ff0075a7 */ /* 0x000e640008001105 */
[----:B-1----:R-:W-:Y:S05]  /*29b0*/  @!P0 BRA `(.L_x_44) ;  /* 0x00000044007c8947 */ /* 0x002fea0003800000 */
.L_x_121:
[----:B------:R-:W-:-:S04]  /*29c0*/  UIADD3 UR4, UPT, UPT, UR4, 0x1, URZ ;  /* 0x0000000104047890 */ /* 0x000fc8000fffe0ff */
[----:B------:R-:W-:-:S04]  /*29d0*/  UISETP.NE.AND UP0, UPT, UR4, 0x5, UPT ;  /* 0x000000050400788c */ /* 0x000fc8000bf05270 */
[----:B------:R-:W-:Y:S02]  /*29e0*/  USEL UR6, URZ, 0x1, UP0 ;  /* 0x00000001ff067887 */ /* 0x000fe40008000000 */
[----:B------:R-:W-:-:S04]  /*29f0*/  USEL UR4, UR4, URZ, UP0 ;  /* 0x000000ff04047287 */ /* 0x000fc80008000000 */
[----:B------:R-:W-:Y:S01]  /*2a00*/  ULEA UR5, UR4, UR13, 0x3 ;  /* 0x0000000d04057291 */ /* 0x000fe2000f8e18ff */
[----:B------:R-:W-:-:S04]  /*2a10*/  LOP3.LUT R2, R2, UR6, RZ, 0x3c, !PT ;  /* 0x0000000602027c12 */ /* 0x000fc8000f8e3cff */
[----:B-1----:R-:W-:-:S04]  /*2a20*/  SHF.L.U32 R3, R2, 0x1f, RZ ;  /* 0x0000001f02037819 */ /* 0x002fc800000006ff */
[----:B------:R-:W1:Y:S02]  /*2a30*/  SYNCS.PHASECHK.TRANS64.TRYWAIT P0, [UR5], R3 ;  /* 0x00000003ff0075a7 */ /* 0x000e640008001105 */
[----:B-1----:R-:W-:Y:S05]  /*2a40*/  @!P0 BRA `(.L_x_45) ;  /* 0x0000004400708947 */ /* 0x002fea0003800000 */
.L_x_123:
        /* <DEDUP_REMOVED lines=9> */
.L_x_125:
[----:B------:R-:W-:-:S04]  /*2ae0*/  UIADD3 UR4, UPT, UPT, UR4, 0x1, URZ ;  /* 0x0000000104047890 */ /* 0x000fc8000fffe0ff */
[----:B------:R-:W-:-:S04]  /*2af0*/  UISETP.NE.AND UP0, UPT, UR4, 0x5, UPT ;  /* 0x000000050400788c */ /* 0x000fc8000bf05270 */
[----:B------:R-:W-:Y:S02]  /*2b00*/  USEL UR5, URZ, 0x1, UP0 ;  /* 0x00000001ff057887 */ /* 0x000fe40008000000 */
[----:B------:R-:W-:-:S04]  /*2b10*/  USEL UR4, UR4, URZ, UP0 ;  /* 0x000000ff04047287 */ /* 0x000fc80008000000 */
[----:B------:R-:W-:Y:S01]  /*2b20*/  ULEA UR4, UR4, UR13, 0x3 ;  /* 0x0000000d04047291 */ /* 0x000fe2000f8e18ff */
[----:B------:R-:W-:-:S04]  /*2b30*/  LOP3.LUT R2, R2, UR5, RZ, 0x3c, !PT ;  /* 0x0000000502027c12 */ /* 0x000fc8000f8e3cff */
[----:B------:R-:W-:Y:S01]  /*2b40*/  SHF.L.U32 R2, R2, 0x1f, RZ ;  /* 0x0000001f02027819 */ /* 0x000fe200000006ff */
[----:B-1----:R-:W-:-:S07]  /*2b50*/  IMAD.U32 R0, RZ, RZ, UR4 ;  /* 0x00000004ff007e24 */ /* 0x002fce000f8e00ff */
.L_x_47:
[----:B-1----:R1:W2:Y:S02]  /*2b60*/  SYNCS.PHASECHK.TRANS64.TRYWAIT P0, [R0+URZ], R2 ;  /* 0x00000002000075a7 */ /* 0x0022a400080011ff */
[----:B--2---:R-:W-:Y:S05]  /*2b70*/  @!P0 NANOSLEEP.SYNCS 0x989680 ;  /* 0x009896800000895d */ /* 0x004fea0003900000 */
[----:B------:R-:W2:Y:S02]  /*2b80*/  @!P0 SYNCS.PHASECHK.TRANS64 P0, [R0+URZ], R2 ;  /* 0x00000002000085a7 */ /* 0x000ea400080010ff */
[----:B--2---:R-:W-:Y:S05]  /*2b90*/  @P0 EXIT ;  /* 0x000000000000094d */ /* 0x004fea0003800000 */
[----:B------:R-:W-:Y:S05]  /*2ba0*/  BRA `(.L_x_47) ;  /* 0xfffffffc00ec7947 */ /* 0x000fea000383ffff */
.L_x_22:
[----:B------:R-:W1:Y:S02]  /*2bb0*/  S2UR UR4, SR_CgaCtaId ;  /* 0x00000000000479c3 */ /* 0x000e640000008800 */
[----:B-1----:R-:W-:-:S04]  /*2bc0*/  UISETP.NE.AND UP0, UPT, UR4, URZ, UPT ;  /* 0x000000ff0400728c */ /* 0x002fc8000bf05270 */
[----:B------:R-:W-:-:S09]  /*2bd0*/  UISETP.NE.OR UP0, UPT, UR13, 0x1, UP0 ;  /* 0x000000010d00788c */ /* 0x000fd20008705670 */
[----:B------:R-:W-:Y:S05]  /*2be0*/  BRA.U UP0, `(.L_x_48) ;  /* 0x00000005004c7547 */ /* 0x000fea000b800000 */
[----:B------:R-:W1:Y:S01]  /*2bf0*/  S2UR UR5, SR_CgaCtaId ;  /* 0x00000000000579c3 */ /* 0x000e620000008800 */
[----:B------:R-:W-:Y:S01]  /*2c00*/  UMOV UR4, 0x400 ;  /* 0x0000040000047882 */ /* 0x000fe20000000000 */
[----:B------:R-:W-:Y:S01]  /*2c10*/  ISETP.GE.U32.AND P2, PT, R0, 0x4, PT ;  /* 0x000000040000780c */ /* 0x000fe20003f46070 */
[----:B------:R-:W-:Y:S01]  /*2c20*/  IMAD.MOV.U32 R12, RZ, RZ, 0x1 ;  /* 0x00000001ff0c7424 */ /* 0x000fe200078e00ff */
[----:B------:R-:W-:Y:S02]  /*2c30*/  CS2R R10, SRZ ;  /* 0x00000000000a7805 */ /* 0x000fe4000001ff00 */
[----:B------:R-:W-:Y:S01]  /*2c40*/  CS2R R8, SRZ ;  /* 0x0000000000087805 */ /* 0x000fe2000001ff00 */
[----:B-1----:R-:W-:-:S03]  /*2c50*/  ULEA UR6, UR5, UR4, 0x18 ;  /* 0x0000000405067291 */ /* 0x002fc6000f8ec0ff */
[----:B------:R-:W-:-:S09]  /*2c60*/  UMOV UR5, URZ ;  /* 0x000000ff00057c82 */ /* 0x000fd20008000000 */
.L_x_52:
[----:B------:R-:W-:Y:S02]  /*2c70*/  LEA R2, R8, UR6, 0x3 ;  /* 0x0000000608027c11 */ /* 0x000fe4000f8e18ff */
[----:B------:R-:W-:-:S03]  /*2c80*/  SHF.L.U32 R4, R9, 0x1f, RZ ;  /* 0x0000001f09047819 */ /* 0x000fc600000006ff */
[----:B------:R-:W-:Y:S01]  /*2c90*/  VIADD R5, R2, 0xe0 ;  /* 0x000000e002057836 */ /* 0x000fe20000000000 */
[----:B------:R-:W1:Y:S02]  /*2ca0*/  SYNCS.PHASECHK.TRANS64.TRYWAIT P0, [R2+URZ+0xd0], R4 ;  /* 0x0000d004020075a7 */ /* 0x000e6400080011ff */
[----:B-1----:R-:W-:Y:S05]  /*2cb0*/  @!P0 BRA `(.L_x_49) ;  /* 0x0000004400048947 */ /* 0x002fea0003800000 */
.L_x_126:
[----:B------:R-:W-:Y:S01]  /*2cc0*/  ULEA UR4, UR5, UR6, 0x3 ;  /* 0x0000000605047291 */ /* 0x000fe2000f8e18ff */
[----:B-1----:R-:W-:Y:S01]  /*2cd0*/  PRMT R2, RZ, 0x654, R5 ;  /* 0x00000654ff027816 */ /* 0x002fe20000000005 */
[----:B------:R-:W-:Y:S01]  /*2ce0*/  @!P2 IMAD.MOV.U32 R4, RZ, RZ, 0x10 ;  /* 0x00000010ff04a424 */ /* 0x000fe200078e00ff */
[----:B------:R-:W-:Y:S01]  /*2cf0*/  SHF.L.U32 R5, R12, 0x1f, RZ ;  /* 0x0000001f0c057819 */ /* 0x000fe200000006ff */
[----:B------:R-:W-:Y:S01]  /*2d00*/  UIADD3 UR7, UPT, UPT, UR4, 0x70, URZ ;  /* 0x0000007004077890 */ /* 0x000fe2000fffe0ff */
[----:B------:R1:W-:Y:S05]  /*2d10*/  SYNCS.ARRIVE.TRANS64.RED.A1T0 RZ, [R2+URZ], RZ ;  /* 0x000000ff02ff79a7 */ /* 0x0003ea00081004ff */
[----:B------:R-:W-:Y:S01]  /*2d20*/  IMAD.U32 R6, RZ, RZ, UR7 ;  /* 0x00000007ff067e24 */ /* 0x000fe2000f8e00ff */
[----:B------:R-:W2:Y:S04]  /*2d30*/  SYNCS.PHASECHK.TRANS64.TRYWAIT P0, [UR4+0x80], R5 ;  /* 0x00008005ff0075a7 */ /* 0x000ea80008001104 */
[----:B------:R-:W-:Y:S01]  /*2d40*/  PRMT R6, R0, 0x654, R6 ;  /* 0x0000065400067816 */ /* 0x000fe20000000006 */
[----:B-12---:R-:W-:Y:S06]  /*2d50*/  @!P0 BRA `(.L_x_50) ;  /* 0x0000004000f08947 */ /* 0x006fec0003800000 */
.L_x_128:
[----:B------:R-:W-:Y:S01]  /*2d60*/  ULEA UR8, UR5, UR6, 0x4 ;  /* 0x0000000605087291 */ /* 0x000fe2000f8e20ff */
[----:B------:R-:W-:Y:S01]  /*2d70*/  SEL R3, R6, R3, !P2 ;  /* 0x0000000306037207 */ /* 0x000fe20005000000 */
[----:B------:R-:W-:Y:S01]  /*2d80*/  UIADD3 UR9, UPT, UPT, UR4, 0x70, URZ ;  /* 0x0000007004097890 */ /* 0x000fe2000fffe0ff */
[----:B-1----:R-:W-:Y:S01]  /*2d90*/  LEA R2, R11, UR6, 0x3 ;  /* 0x000000060b027c11 */ /* 0x002fe2000f8e18ff */
[----:B------:R-:W-:Y:S01]  /*2da0*/  UIADD3 UR8, UPT, UPT, UR8, 0x100, URZ ;  /* 0x0000010008087890 */ /* 0x000fe2000fffe0ff */
[----:B------:R1:W-:Y:S01]  /*2db0*/  @!P2 SYNCS.ARRIVE.TRANS64.RED RZ, [R3+URZ], R4 ;  /* 0x0000000403ffa9a7 */ /* 0x0003e200080004ff */
[----:B------:R-:W-:Y:S01]  /*2dc0*/  UIADD3 UR4, UPT, UPT, UR5, 0x1, URZ ;  /* 0x0000000105047890 */ /* 0x000fe2000fffe0ff */
[----:B------:R-:W-:-:S03]  /*2dd0*/  VIADD R8, R8, 0x1 ;  /* 0x0000000108087836 */ /* 0x000fc60000000000 */
[----:B------:R-:W-:Y:S02]  /*2de0*/  UISETP.NE.AND UP0, UPT, UR4, 0x2, UPT ;  /* 0x000000020400788c */ /* 0x000fe4000bf05270 */
[----:B------:R-:W-:Y:S01]  /*2df0*/  ISETP.NE.AND P0, PT, R8, 0x2, PT ;  /* 0x000000020800780c */ /* 0x000fe20003f05270 */
[----:B------:R-:W-:Y:S06]  /*2e00*/  UGETNEXTWORKID.BROADCAST [UR8], [UR9] ;  /* 0x00000000080073ca */ /* 0x000fec0008000100 */
[----:B------:R-:W-:Y:S02]  /*2e10*/  USEL UR7, URZ, 0x1, UP0 ;  /* 0x00000001ff077887 */ /* 0x000fe40008000000 */
[----:B------:R-:W-:-:S04]  /*2e20*/  USEL UR5, UR4, URZ, UP0 ;  /* 0x000000ff04057287 */ /* 0x000fc80008000000 */
[----:B------:R-:W-:Y:S02]  /*2e30*/  LOP3.LUT R12, R12, UR7, RZ, 0x3c, !PT ;  /* 0x000000070c0c7c12 */ /* 0x000fe4000f8e3cff */
[----:B-1----:R-:W-:-:S04]  /*2e40*/  SHF.L.U32 R4, R10, 0x1f, RZ ;  /* 0x0000001f0a047819 */ /* 0x002fc800000006ff */
[----:B------:R-:W1:Y:S02]  /*2e50*/  SYNCS.PHASECHK.TRANS64.TRYWAIT P1, [R2+URZ+0x70], R4 ;  /* 0x00007004020075a7 */ /* 0x000e6400080211ff */
[----:B-1----:R-:W-:Y:S05]  /*2e60*/  @!P1 BRA `(.L_x_51) ;  /* 0x0000004000c49947 */ /* 0x002fea0003800000 */
.L_x_129:
[C---:B-1----:R-:W-:Y:S01]  /*2e70*/  LEA R4, R11.reuse, UR6, 0x4 ;  /* 0x000000060b047c11 */ /* 0x042fe2000f8e20ff */
[----:B------:R-:W-:Y:S01]  /*2e80*/  VIADD R2, R2, 0x80 ;  /* 0x0000008002027836 */ /* 0x000fe20000000000 */
[----:B------:R-:W-:Y:S01]  /*2e90*/  SEL R8, R8, RZ, P0 ;  /* 0x000000ff08087207 */ /* 0x000fe20000000000 */
[----:B------:R-:W-:-:S03]  /*2ea0*/  VIADD R11, R11, 0x1 ;  /* 0x000000010b0b7836 */ /* 0x000fc60000000000 */
[----:B------:R-:W1:Y:S01]  /*2eb0*/  LDS.128 R4, [R4+0x100] ;  /* 0x0001000004047984 */ /* 0x000e620000000c00 */
[----:B------:R-:W-:Y:S02]  /*2ec0*/  PRMT R2, RZ, 0x654, R2 ;  /* 0x00000654ff027816 */ /* 0x000fe40000000002 */
[C---:B------:R-:W-:Y:S01]  /*2ed0*/  ISETP.NE.AND P1, PT, R11.reuse, 0x2, PT ;  /* 0x000000020b00780c */ /* 0x040fe20003f25270 */
[----:B------:R-:W-:Y:S01]  /*2ee0*/  @!PT LDS RZ, [RZ] ;  /* 0x00000000fffff984 */ /* 0x000fe20000000800 */
[----:B------:R-:W-:Y:S01]  /*2ef0*/  @!PT LDS RZ, [RZ] ;  /* 0x00000000fffff984 */ /* 0x000fe20000000800 */
[----:B------:R-:W-:Y:S01]  /*2f00*/  @!PT LDS RZ, [RZ] ;  /* 0x00000000fffff984 */ /* 0x000fe20000000800 */
[----:B------:R-:W-:Y:S01]  /*2f10*/  @!PT LDS RZ, [RZ] ;  /* 0x00000000fffff984 */ /* 0x000fe20000000800 */
[----:B------:R2:W-:Y:S06]  /*2f20*/  MEMBAR.ALL.CTA ;  /* 0x0000000000007992 */ /* 0x0005ec0000008000 */
[----:B--2---:R-:W2:Y:S01]  /*2f30*/  FENCE.VIEW.ASYNC.S ;  /* 0x00000000000073c6 */ /* 0x004ea20000000000 */
[----:B------:R-:W-:Y:S01]  /*2f40*/  SEL R11, R11, RZ, P1 ;  /* 0x000000ff0b0b7207 */ /* 0x000fe20000800000 */
[----:B--2---:R2:W-:Y:S01]  /*2f50*/  SYNCS.ARRIVE.TRANS64.RED.A1T0 RZ, [R2+URZ], RZ ;  /* 0x000000ff02ff79a7 */ /* 0x0045e200081004ff */
[----:B-1----:R-:W-:-:S02]  /*2f60*/  LOP3.LUT P3, RZ, R6, 0x1, RZ, 0xc0, !PT ;  /* 0x0000000106ff7812 */ /* 0x002fc4000786c0ff */
[----:B------:R-:W-:-:S04]  /*2f70*/  SEL R4, RZ, 0x1, P1 ;  /* 0x00000001ff047807 */ /* 0x000fc80000800000 */
[----:B------:R-:W-:Y:S02]  /*2f80*/  LOP3.LUT R10, R10, R4, RZ, 0x3c, !PT ;  /* 0x000000040a0a7212 */ /* 0x000fe400078e3cff */
[----:B--2---:R-:W-:-:S04]  /*2f90*/  SEL R2, RZ, 0x1, P0 ;  /* 0x00000001ff027807 */ /* 0x004fc80000000000 */
[----:B------:R-:W-:Y:S01]  /*2fa0*/  LOP3.LUT R9, R9, R2, RZ, 0x3c, !PT ;  /* 0x0000000209097212 */ /* 0x000fe200078e3cff */
[----:B------:R-:W-:Y:S06]  /*2fb0*/  @P3 BRA `(.L_x_52) ;  /* 0xfffffffc002c3947 */ /* 0x000fec000383ffff */
[----:B------:R-:W-:Y:S01]  /*2fc0*/  ULEA UR4, UR5, UR6, 0x3 ;  /* 0x0000000605047291 */ /* 0x000fe2000f8e18ff */
[----:B------:R-:W-:-:S08]  /*2fd0*/  SHF.L.U32 R2, R12, 0x1f, RZ ;  /* 0x0000001f0c027819 */ /* 0x000fd000000006ff */
[----:B------:R-:W1:Y:S02]  /*2fe0*/  SYNCS.PHASECHK.TRANS64 P0, [UR4+0x80], R2 ;  /* 0x00008002ff0075a7 */ /* 0x000e640008001004 */
[----:B-1----:R-:W-:Y:S05]  /*2ff0*/  @P0 BRA `(.L_x_53) ;  /* 0x0000000000080947 */ /* 0x002fea0003800000 */
[----:B------:R-:W1:Y:S02]  /*3000*/  SYNCS.PHASECHK.TRANS64.TRYWAIT P0, [UR4+0x80], R2 ;  /* 0x00008002ff0075a7 */ /* 0x000e640008001104 */
[----:B-1----:R-:W-:Y:S05]  /*3010*/  @!P0 BRA `(.L_x_54) ;  /* 0x00000040006c8947 */ /* 0x002fea0003800000 */
.L_x_53:
[----:B------:R-:W-:-:S04]  /*3020*/  UIADD3 UR7, UPT, UPT, UR5, 0x1, URZ ;  /* 0x0000000105077890 */ /* 0x000fc8000fffe0ff */
[----:B------:R-:W-:-:S04]  /*3030*/  UISETP.NE.AND UP0, UPT, UR7, 0x2, UPT ;  /* 0x000000020700788c */ /* 0x000fc8000bf05270 */
[----:B------:R-:W-:Y:S02]  /*3040*/  USEL UR8, URZ, 0x1, UP0 ;  /* 0x00000001ff087887 */ /* 0x000fe40008000000 */
[----:B------:R-:W-:-:S04]  /*3050*/  USEL UR7, UR7, URZ, UP0 ;  /* 0x000000ff07077287 */ /* 0x000fc80008000000 */
[----:B------:R-:W-:Y:S01]  /*3060*/  ULEA UR7, UR7, UR6, 0x3 ;  /* 0x0000000607077291 */ /* 0x000fe2000f8e18ff */
[----:B-1----:R-:W-:-:S04]  /*3070*/  LOP3.LUT R2, R12, UR8, RZ, 0x3c, !PT ;  /* 0x000000080c027c12 */ /* 0x002fc8000f8e3cff */
[----:B------:R-:W-:-:S04]  /*3080*/  SHF.L.U32 R0, R2, 0x1f, RZ ;  /* 0x0000001f02007819 */ /* 0x000fc800000006ff */
[----:B------:R-:W1:Y:S02]  /*3090*/  SYNCS.PHASECHK.TRANS64 P0, [UR7+0x80], R0 ;  /* 0x00008000ff0075a7 */ /* 0x000e640008001007 */
[----:B-1----:R-:W-:Y:S05]  /*30a0*/  @P0 EXIT ;  /* 0x000000000000094d */ /* 0x002fea0003800000 */
[----:B------:R-:W-:Y:S02]  /*30b0*/  SHF.L.U32 R2, R2, 0x1f, RZ ;  /* 0x0000001f02027819 */ /* 0x000fe400000006ff */
[----:B------:R-:W-:-:S07]  /*30c0*/  MOV R0, UR7 ;  /* 0x0000000700007c02 */ /* 0x000fce0008000f00 */
.L_x_55:
[----:B-1----:R1:W2:Y:S02]  /*30d0*/  SYNCS.PHASECHK.TRANS64.TRYWAIT P0, [R0+URZ+0x80], R2 ;  /* 0x00008002000075a7 */ /* 0x0022a400080011ff */
[----:B--2---:R-:W-:Y:S05]  /*30e0*/  @!P0 NANOSLEEP.SYNCS 0x989680 ;  /* 0x009896800000895d */ /* 0x004fea0003900000 */
[----:B------:R-:W2:Y:S02]  /*30f0*/  @!P0 SYNCS.PHASECHK.TRANS64 P0, [R0+URZ+0x80], R2 ;  /* 0x00008002000085a7 */ /* 0x000ea400080010ff */
[----:B--2---:R-:W-:Y:S05]  /*3100*/  @P0 EXIT ;  /* 0x000000000000094d */ /* 0x004fea0003800000 */
[----:B------:R-:W-:Y:S05]  /*3110*/  BRA `(.L_x_55) ;  /* 0xfffffffc00ec7947 */ /* 0x000fea000383ffff */
.L_x_48:
[----:B------:R-:W-:Y:S05]  /*3120*/  BRA.U UP4, `(.L_x_56) ;  /* 0x0000001104a47547 */ /* 0x000fea000b800000 */
[----:B------:R-:W1:Y:S01]  /*3130*/  S2UR UR7, SR_CgaCtaId ;  /* 0x00000000000779c3 */ /* 0x000e620000008800 */
[----:B------:R-:W-:Y:S01]  /*3140*/  UMOV UR4, 0x40 ;  /* 0x0000004000047882 */ /* 0x000fe20000000000 */
[----:B------:R-:W-:Y:S01]  /*3150*/  NOP ;  /* 0x0000000000007918 */ /* 0x000fe20000000000 */
[----:B------:R-:W-:Y:S01]  /*3160*/  UMOV UR6, 0x400 ;  /* 0x0000040000067882 */ /* 0x000fe20000000000 */
[----:B-1----:R-:W-:Y:S02]  /*3170*/  ULEA UR5, UR7, UR4, 0x18 ;  /* 0x0000000407057291 */ /* 0x002fe4000f8ec0ff */
[----:B------:R-:W-:-:S07]  /*3180*/  ULEA UR6, UR7, UR6, 0x18 ;  /* 0x0000000607067291 */ /* 0x000fce000f8ec0ff */
[----:B------:R-:W1:Y:S02]  /*3190*/  LDS.U8 R0, [UR5+0x1c] ;  /* 0x00001c05ff007984 */ /* 0x000e640008000000 */
[----:B-1----:R-:W-:-:S13]  /*31a0*/  ISETP.NE.AND P0, PT, R0, RZ, PT ;  /* 0x000000ff0000720c */ /* 0x002fda0003f05270 */
[----:B------:R-:W-:Y:S05]  /*31b0*/  @P0 BRA `(.L_x_57) ;  /* 0x0000000400080947 */ /* 0x000fea0003800000 */
[----:B------:R-:W-:Y:S02]  /*31c0*/  UISETP.NE.U32.AND UP1, UPT, UR33, 0x1, UPT ;  /* 0x000000012100788c */ /* 0x000fe4000bf25070 */
[----:B------:R-:W-:-:S07]  /*31d0*/  UIADD3 UR7, UPT, UPT, UR5, 0x8, URZ ;  /* 0x0000000805077890 */ /* 0x000fce000fffe0ff */
[----:B------:R-:W-:Y:S05]  /*31e0*/  BRA.U !UP1, `(.L_x_58) ;  /* 0x00000001099c7547 */ /* 0x000fea000b800000 */
[----:B------:R-:W-:Y:S01]  /*31f0*/  ELECT P0, URZ, PT ;  /* 0x0000000000ff782f */ /* 0x000fe20003800000 */
[----:B------:R-:W-:-:S12]  /*3200*/  BSSY B0, `(.L_x_58) ;  /* 0x0000025000007945 */ /* 0x000fd80003800000 */
[----:B------:R-:W-:Y:S05]  /*3210*/  @!P0 BRA `(.L_x_59) ;  /* 0x00000000008c8947 */ /* 0x000fea0003800000 */
[----:B------:R-:W-:-:S05]  /*3220*/  UMOV UR4, 0x10 ;  /* 0x0000001000047882 */ /* 0x000fca0000000000 */
[----:B------:R-:W-:Y:S04]  /*3230*/  DEPBAR.LE SB1, 0x36 ;  /* 0x00009d800000791a */ /* 0x000fe80000000000 */
[----:B------:R-:W1:Y:S02]  /*3240*/  UTCATOMSWS.2CTA.FIND_AND_SET.ALIGN UP0, UR4, UR4 ;  /* 0x00000004000475e3 */ /* 0x000e640008200800 */
[----:B-1----:R-:W-:Y:S01]  /*3250*/  MOV R10, UR4 ;  /* 0x00000004000a7c02 */ /* 0x002fe20008000f00 */
[----:B------:R-:W-:Y:S06]  /*3260*/  BRA.U UP0, `(.L_x_60) ;  /* 0x0000000100187547 */ /* 0x000fec000b800000 */
.L_x_61:
[----:B------:R-:W-:Y:S05]  /*3270*/  NANOSLEEP 0x64 ;  /* 0x000000640000795d */ /* 0x000fea0003800000 */
[----:B------:R-:W-:-:S05]  /*3280*/  UMOV UR4, 0x10 ;  /* 0x0000001000047882 */ /* 0x000fca0000000000 */
[----:B------:R-:W-:Y:S04]  /*3290*/  DEPBAR.LE SB1, 0x36 ;  /* 0x00009d800000791a */ /* 0x000fe80000000000 */
[----:B------:R-:W1:Y:S02]  /*32a0*/  UTCATOMSWS.2CTA.FIND_AND_SET.ALIGN UP0, UR4, UR4 ;  /* 0x00000004000475e3 */ /* 0x000e640008200800 */
[----:B-1----:R-:W-:Y:S01]  /*32b0*/  MOV R10, UR4 ;  /* 0x00000004000a7c02 */ /* 0x002fe20008000f00 */
[----:B------:R-:W-:Y:S05]  /*32c0*/  BRA.U !UP0, `(.L_x_61) ;  /* 0xfffffffd08e87547 */ /* 0x000fea000b83ffff */
.L_x_60:
[----:B------:R-:W1:Y:S01]  /*32d0*/  LDS R6, [UR5+0x10] ;  /* 0x00001005ff067984 */ /* 0x000e620008000800 */
[----:B------:R-:W-:Y:S01]  /*32e0*/  IMAD.U32 R0, RZ, RZ, UR6 ;  /* 0x00000006ff007e24 */ /* 0x000fe2000f8e00ff */
[----:B------:R-:W-:-:S03]  /*32f0*/  MOV R4, UR35 ;  /* 0x0000002300047c02 */ /* 0x000fc60008000f00 */
[----:B------:R-:W-:Y:S01]  /*3300*/  VIADD R0, R0, 0x120 ;  /* 0x0000012000007836 */ /* 0x000fe20000000000 */
[----:B-1----:R-:W-:-:S04]  /*3310*/  SHF.L.U32 R6, R6, 0x1f, RZ ;  /* 0x0000001f06067819 */ /* 0x002fc800000006ff */
[----:B------:R-:W1:Y:S02]  /*3320*/  SYNCS.PHASECHK.TRANS64.TRYWAIT P0, [UR5+0x8], R6 ;  /* 0x00000806ff0075a7 */ /* 0x000e640008001105 */
[----:B-1----:R-:W-:Y:S05]  /*3330*/  @P0 BRA `(.L_x_62) ;  /* 0x0000000000080947 */ /* 0x002fea0003800000 */
[----:B------:R-:W1:Y:S02]  /*3340*/  SYNCS.PHASECHK.TRANS64.TRYWAIT P0, [UR5+0x8], R6 ;  /* 0x00000806ff0075a7 */ /* 0x000e640008001105 */
[----:B-1----:R-:W-:Y:S05]  /*3350*/  @!P0 BRA `(.L_x_63) ;  /* 0x0000003c00b48947 */ /* 0x002fea0003800000 */
.L_x_62:
[----:B------:R-:W-:Y:S01]  /*3360*/  PRMT R4, R4, 0x654, R0 ;  /* 0x0000065404047816 */ /* 0x000fe20000000000 */
[----:B------:R-:W-:Y:S01]  /*3370*/  HFMA2 R0, -RZ, RZ, 0, 5.9604644775390625e-08 ;  /* 0x00000001ff007431 */ /* 0x000fe200000001ff */
[----:B------:R-:W-:Y:S01]  /*3380*/  UPRMT UR4, UR35, 0x654, UR7 ;  /* 0x0000065423047896 */ /* 0x000fe20008000007 */
[----:B------:R-:W-:Y:S02]  /*3390*/  IMAD.MOV.U32 R8, RZ, RZ, 0xffff ;  /* 0x0000ffffff087424 */ /* 0x000fe400078e00ff */
[----:B-1----:R-:W-:Y:S02]  /*33a0*/  IMAD.MOV.U32 R6, RZ, RZ, 0x4 ;  /* 0x00000004ff067424 */ /* 0x002fe400078e00ff */
[----:B------:R-:W-:Y:S01]  /*33b0*/  IMAD.SHL.U32 R9, R10, 0x20, RZ ;  /* 0x000000200a097824 */ /* 0x000fe200078e00ff */
[----:B------:R-:W-:Y:S02]  /*33c0*/  MOV R5, UR4 ;  /* 0x0000000400057c02 */ /* 0x000fe40008000f00 */
[-C--:B------:R-:W-:Y:S01]  /*33d0*/  SHF.L.U32 R8, R8, R10.reuse, RZ ;  /* 0x0000000a08087219 */ /* 0x080fe200000006ff */
[----:B------:R1:W-:Y:S01]  /*33e0*/  SYNCS.ARRIVE.TRANS64.RED RZ, [UR4], R6 ;  /* 0x00000006ffff79a7 */ /* 0x0003e20008000404 */
[----:B------:R-:W-:Y:S01]  /*33f0*/  SHF.L.U32 R7, R0, R10, RZ ;  /* 0x0000000a00077219 */ /* 0x000fe200000006ff */
[----:B------:R1:W-:Y:S04]  /*3400*/  STS [UR6+0x120], R9 ;  /* 0x00012009ff007988 */ /* 0x0003e80008000806 */
[----:B------:R1:W-:Y:S04]  /*3410*/  STAS [R4.64], R10 ;  /* 0x0000000a04007dbd */ /* 0x0003e8000c0008ff */
[----:B------:R1:W-:Y:S04]  /*3420*/  ATOMS.OR RZ, [UR5+0x14], R8 ;  /* 0x00001408ffff798c */ /* 0x0003e8000b000005 */
[----:B------:R1:W-:Y:S04]  /*3430*/  ATOMS.OR RZ, [UR5+0x18], R7 ;  /* 0x00001807ffff798c */ /* 0x0003e8000b000005 */
[----:B------:R1:W-:Y:S02]  /*3440*/  ATOMS.XOR RZ, [UR5+0x10], R0 ;  /* 0x00001000ffff798c */ /* 0x0003e4000b800005 */
.L_x_59:
[----:B------:R-:W-:Y:S05]  /*3450*/  BSYNC B0 ;  /* 0x0000000000007941 */ /* 0x000fea0003800000 */
.L_x_58:
[----:B------:R-:W-:Y:S05]  /*3460*/  BRA.U UP1, `(.L_x_64) ;  /* 0x00000001016c7547 */ /* 0x000fea000b800000 */
[----:B------:R-:W-:-:S03]  /*3470*/  UMOV UR4, 0xffffffff ;  /* 0xffffffff00047882 */ /* 0x000fc60000000000 */
[----:B------:R-:W-:Y:S05]  /*3480*/  BRA.DIV UR4, `(.L_x_65) ;  /* 0x0000003e04807947 */ /* 0x000fea000b800000 */
[----:B------:R-:W-:-:S13]  /*3490*/  ELECT P0, URZ, PT ;  /* 0x0000000000ff782f */ /* 0x000fda0003800000 */
.L_x_133:
[----:B------:R-:W-:Y:S05]  /*34a0*/  @!P0 BRA `(.L_x_64) ;  /* 0x00000000005c8947 */ /* 0x000fea0003800000 */
[----:B-1----:R-:W1:Y:S02]  /*34b0*/  LDS R4, [UR5+0x10] ;  /* 0x00001005ff047984 */ /* 0x002e640008000800 */
[----:B-1----:R-:W-:-:S04]  /*34c0*/  SHF.L.U32 R4, R4, 0x1f, RZ ;  /* 0x0000001f04047819 */ /* 0x002fc800000006ff */
[----:B------:R-:W1:Y:S02]  /*34d0*/  SYNCS.PHASECHK.TRANS64.TRYWAIT P0, [UR5+0x8], R4 ;  /* 0x00000804ff0075a7 */ /* 0x000e640008001105 */
[----:B-1----:R-:W-:Y:S05]  /*34e0*/  @P0 BRA `(.L_x_66) ;  /* 0x0000000000080947 */ /* 0x002fea0003800000 */
[----:B------:R-:W1:Y:S02]  /*34f0*/  SYNCS.PHASECHK.TRANS64.TRYWAIT P0, [UR5+0x8], R4 ;  /* 0x00000804ff0075a7 */ /* 0x000e640008001105 */
[----:B-1----:R-:W-:Y:S05]  /*3500*/  @!P0 BRA `(.L_x_67) ;  /* 0x0000003c00848947 */ /* 0x002fea0003800000 */
.L_x_66:
[----:B------:R-:W2:Y:S01]  /*3510*/  LDS R6, [UR6+0x120] ;  /* 0x00012006ff067984 */ /* 0x000ea20008000800 */
[----:B-1----:R-:W-:Y:S02]  /*3520*/  HFMA2 R0, -RZ, RZ, 0, 5.9604644775390625e-08 ;  /* 0x00000001ff007431 */ /* 0x002fe400000001ff */
[----:B------:R-:W-:Y:S01]  /*3530*/  IMAD.MOV.U32 R4, RZ, RZ, 0xffff ;  /* 0x0000ffffff047424 */ /* 0x000fe200078e00ff */
[----:B------:R-:W-:Y:S01]  /*3540*/  UPRMT UR4, UR35, 0x654, UR7 ;  /* 0x0000065423047896 */ /* 0x000fe20008000007 */
[----:B--2---:R-:W-:-:S03]  /*3550*/  IMAD.SHL.U32 R5, R6, 0x20, RZ ;  /* 0x0000002006057824 */ /* 0x004fc600078e00ff */
[-C--:B------:R-:W-:Y:S02]  /*3560*/  SHF.L.U32 R4, R4, R6.reuse, RZ ;  /* 0x0000000604047219 */ /* 0x080fe400000006ff */
[----:B------:R-:W-:Y:S01]  /*3570*/  SHF.L.U32 R6, R0, R6, RZ ;  /* 0x0000000600067219 */ /* 0x000fe200000006ff */
[----:B------:R2:W-:Y:S04]  /*3580*/  STS [UR6+0x120], R5 ;  /* 0x00012005ff007988 */ /* 0x0005e80008000806 */
[----:B------:R2:W-:Y:S04]  /*3590*/  ATOMS.OR RZ, [UR5+0x14], R4 ;  /* 0x00001404ffff798c */ /* 0x0005e8000b000005 */
[----:B------:R2:W-:Y:S01]  /*35a0*/  ATOMS.OR RZ, [UR5+0x18], R6 ;  /* 0x00001806ffff798c */ /* 0x0005e2000b000005 */
[----:B------:R-:W-:Y:S03]  /*35b0*/  SYNCS.ARRIVE.TRANS64.RED.A1T0 RZ, [UR4], RZ ;  /* 0x000000ffffff79a7 */ /* 0x000fe60008100404 */
[----:B------:R2:W-:Y:S01]  /*35c0*/  ATOMS.XOR RZ, [UR5+0x10], R0 ;  /* 0x00001000ffff798c */ /* 0x0005e2000b800005 */
[----:B------:R-:W-:Y:S05]  /*35d0*/  BRA `(.L_x_64) ;  /* 0x0000000000107947 */ /* 0x000fea0003800000 */
.L_x_57:
[----:B------:R-:W-:Y:S02]  /*35e0*/  MOV R0, 0xffffffff ;  /* 0xffffffff00007802 */ /* 0x000fe40000000f00 */
[----:B------:R-:W-:-:S03]  /*35f0*/  MOV R4, 0x3620 ;  /* 0x0000362000047802 */ /* 0x000fc60000000f00 */
[----:B------:R1:W-:Y:S04]  /*3600*/  STS [UR6+0x120], R0 ;  /* 0x00012000ff007988 */ /* 0x0003e80008000806 */
[----:B-1---5:R-:W-:Y:S05]  /*3610*/  CALL.REL.NOINC `($__internal_1_$__cuda_sm10x_tcgen05_guardrail_trap_phase_invalid_during_alloc) ;  /* 0x00000040008c7944 */ /* 0x022fea0003c00000 */
.L_x_64:
[----:B------:R-:W-:Y:S05]  /*3620*/  WARPSYNC.ALL ;  /* 0x0000000000007948 */ /* 0x000fea0003800000 */
[----:B------:R-:W3:Y:S01]  /*3630*/  S2UR UR4, SR_CgaCtaId ;  /* 0x00000000000479c3 */ /* 0x000ee20000008800 */
[----:B------:R-:W-:Y:S01]  /*3640*/  UMOV UR17, 0x400 ;  /* 0x0000040000117882 */ /* 0x000fe20000000000 */
[----:B------:R-:W-:-:S06]  /*3650*/  NOP ;  /* 0x0000000000007918 */ /* 0x000fcc0000000000 */
[----:B------:R-:W-:Y:S06]  /*3660*/  BAR.ARV 0x6, 0xa0 ;  /* 0x0182800000007b1d */ /* 0x000fec0000002000 */
[----:B------:R-:W4:Y:S01]  /*3670*/  LDCU UR6, c[0x0][0x38c] ;  /* 0x00007180ff0677ac */ /* 0x000f220008000800 */
[----:B------:R-:W-:Y:S01]  /*3680*/  LOP3.LUT R3, R3, 0xffff, RZ, 0xc0, !PT ;  /* 0x0000ffff03037812 */ /* 0x000fe200078ec0ff */
[----:B-1----:R-:W-:Y:S01]  /*3690*/  IMAD.MOV.U32 R9, RZ, RZ, 0x1 ;  /* 0x00000001ff097424 */ /* 0x002fe200078e00ff */
[----:B------:R-:W-:Y:S01]  /*36a0*/  LOP3.LUT R2, R2, 0xffff, RZ, 0xc0, !PT ;  /* 0x0000ffff02027812 */ /* 0x000fe200078ec0ff */
[----:B------:R-:W-:Y:S01]  /*36b0*/  IMAD.MOV.U32 R8, RZ, RZ, RZ ;  /* 0x000000ffff087224 */ /* 0x000fe200078e00ff */
[----:B------:R-:W-:Y:S01]  /*36c0*/  R2UR UR20, R3 ;  /* 0x00000000031472ca */ /* 0x000fe200000e0000 */
[----:B------:R-:W-:Y:S01]  /*36d0*/  UMOV UR24, URZ ;  /* 0x000000ff00187c82 */ /* 0x000fe20008000000 */
[----:B------:R-:W-:-:S02]  /*36e0*/  R2UR UR30, R2 ;  /* 0x00000000021e72ca */ /* 0x000fc400000e0000 */
[----:B------:R-:W-:Y:S01]  /*36f0*/  CS2R R2, SRZ ;  /* 0x0000000000027805 */ /* 0x000fe2000001ff00 */
[----:B------:R-:W-:Y:S01]  /*3700*/  UMOV UR15, URZ ;  /* 0x000000ff000f7c82 */ /* 0x000fe20008000000 */
[----:B---3--:R-:W-:Y:S01]  /*3710*/  ULEA UR17, UR4, UR17, 0x18 ;  /* 0x0000001104117291 */ /* 0x008fe2000f8ec0ff */
[----:B------:R-:W-:Y:S01]  /*3720*/  UMOV UR14, URZ ;  /* 0x000000ff000e7c82 */ /* 0x000fe20008000000 */
[----:B------:R-:W-:Y:S02]  /*3730*/  UISETP.NE.AND UP3, UPT, UR33, URZ, UPT ;  /* 0x000000ff2100728c */ /* 0x000fe4000bf65270 */
[----:B------:R-:W-:Y:S02]  /*3740*/  UIADD3 UR5, UPT, UPT, UR17, 0x2400, URZ ;  /* 0x0000240011057890 */ /* 0x000fe4000fffe0ff */
[----:B------:R-:W-:-:S03]  /*3750*/  UIADD3 UR4, UPT, UPT, UR17, 0x7400, URZ ;  /* 0x0000740011047890 */ /* 0x000fc6000fffe0ff */
[----:B--2---:R-:W1:Y:S01]  /*3760*/  LDS R0, [UR17+0x120] ;  /* 0x00012011ff007984 */ /* 0x004e620008000800 */
[----:B----4-:R-:W-:Y:S02]  /*3770*/  UIADD3 UR6, UPT, UPT, UR6, 0x3f, URZ ;  /* 0x0000003f06067890 */ /* 0x010fe4000fffe0ff */
[----:B------:R-:W-:Y:S02]  /*3780*/  USHF.R.U32.HI UR5, URZ, 0x4, UR5 ;  /* 0x00000004ff057899 */ /* 0x000fe40008011605 */
[----:B------:R-:W-:Y:S02]  /*3790*/  USHF.R.S32.HI UR25, URZ, 0x1f, UR6 ;  /* 0x0000001fff197899 */ /* 0x000fe40008011406 */
[----:B------:R-:W-:Y:S02]  /*37a0*/  USHF.R.U32.HI UR4, URZ, 0x4, UR4 ;  /* 0x00000004ff047899 */ /* 0x000fe40008011604 */
[----:B------:R-:W-:Y:S02]  /*37b0*/  ULEA.HI UR25, UR25, UR6, URZ, 0x6 ;  /* 0x0000000619197291 */ /* 0x000fe4000f8f30ff */
[----:B------:R-:W-:-:S02]  /*37c0*/  ULOP3.LUT UR5, UR5, 0x3fff, URZ, 0xc0, !UPT ;  /* 0x00003fff05057892 */ /* 0x000fc4000f8ec0ff */
[----:B------:R-:W-:Y:S02]  /*37d0*/  USHF.R.S32.HI UR25, URZ, 0x6, UR25 ;  /* 0x00000006ff197899 */ /* 0x000fe40008011419 */
[----:B------:R-:W-:Y:S02]  /*37e0*/  ULOP3.LUT UR22, UR4, 0x3fff, URZ, 0xc0, !UPT ;  /* 0x00003fff04167892 */ /* 0x000fe4000f8ec0ff */
[----:B------:R-:W-:Y:S02]  /*37f0*/  UISETP.LT.AND UP0, UPT, UR25, 0x1, UPT ;  /* 0x000000011900788c */ /* 0x000fe4000bf01270 */
[----:B------:R-:W-:Y:S02]  /*3800*/  ULOP3.LUT UR21, UR5, 0x10000, URZ, 0xfc, !UPT ;  /* 0x0001000005157892 */ /* 0x000fe4000f8efcff */
[----:B------:R-:W-:Y:S02]  /*3810*/  ULOP3.LUT UR22, UR22, 0x10000, URZ, 0xfc, !UPT ;  /* 0x0001000016167892 */ /* 0x000fe4000f8efcff */
[----:B------:R-:W-:Y:S01]  /*3820*/  USEL UR31, UR25, 0x1, !UP0 ;  /* 0x00000001191f7887 */ /* 0x000fe2000c000000 */
[----:B------:R-:W-:Y:S01]  /*3830*/  UMOV UR28, 0x0 ;  /* 0x00000000001c7882 */ /* 0x000fe20000000000 */
[----:B------:R-:W-:Y:S01]  /*3840*/  UMOV UR29, 0x8100010 ;  /* 0x08100010001d7882 */ /* 0x000fe20000000000 */
[----:B------:R-:W-:Y:S01]  /*3850*/  UMOV UR26, 0x0 ;  /* 0x00000000001a7882 */ /* 0x000fe20000000000 */
[----:B------:R-:W-:Y:S01]  /*3860*/  UMOV UR27, 0x8100010 ;  /* 0x08100010001b7882 */ /* 0x000fe20000000000 */
[----:B-1----:R-:W-:-:S15]  /*3870*/  R2UR UR32, R0 ;  /* 0x00000000002072ca */ /* 0x002fde00000e0000 */
.L_x_75:
[C---:B------:R-:W-:Y:S02]  /*3880*/  LEA R0, R8.reuse, UR17, 0x3 ;  /* 0x0000001108007c11 */ /* 0x040fe4000f8e18ff */
[----:B------:R-:W-:Y:S02]  /*3890*/  SHF.L.U32 R4, R3, 0x1f, RZ ;  /* 0x0000001f03047819 */ /* 0x000fe400000006ff */
[----:B------:R-:W-:Y:S02]  /*38a0*/  LEA R5, R8, UR17, 0x4 ;  /* 0x0000001108057c11 */ /* 0x000fe4000f8e20ff */
[----:B------:R-:W1:Y:S02]  /*38b0*/  SYNCS.PHASECHK.TRANS64.TRYWAIT P0, [R0+URZ+0x70], R4 ;  /* 0x00007004000075a7 */ /* 0x000e6400080011ff */
[----:B-1-3--:R-:W-:Y:S05]  /*38c0*/  @!P0 BRA `(.L_x_68) ;  /* 0x0000003800ac8947 */ /* 0x00afea0003800000 */
.L_x_134:
[----:B-1----:R-:W1:Y:S01]  /*38d0*/  LDS.128 R4, [R5+0x100] ;  /* 0x0001000005047984 */ /* 0x002e620000000c00 */
[----:B------:R-:W-:Y:S02]  /*38e0*/  VIADD R0, R0, 0x80 ;  /* 0x0000008000007836 */ /* 0x000fe40000000000 */
[----:B------:R-:W-:Y:S01]  /*38f0*/  VIADD R8, R8, 0x1 ;  /* 0x0000000108087836 */ /* 0x000fe20000000000 */
[----:B------:R-:W-:Y:S01]  /*3900*/  @!PT LDS RZ, [RZ] ;  /* 0x00000000fffff984 */ /* 0x000fe20000000800 */
[----:B------:R-:W-:Y:S01]  /*3910*/  @!PT LDS RZ, [RZ] ;  /* 0x00000000fffff984 */ /* 0x000fe20000000800 */
[----:B------:R-:W-:Y:S01]  /*3920*/  @!PT LDS RZ, [RZ] ;  /* 0x00000000fffff984 */ /* 0x000fe20000000800 */
[----:B------:R-:W-:Y:S01]  /*3930*/  @!PT LDS RZ, [RZ] ;  /* 0x00000000fffff984 */ /* 0x000fe20000000800 */
[----:B------:R2:W-:Y:S06]  /*3940*/  MEMBAR.ALL.CTA ;  /* 0x0000000000007992 */ /* 0x0005ec0000008000 */
[----:B--2---:R-:W2:Y:S01]  /*3950*/  FENCE.VIEW.ASYNC.S ;  /* 0x00000000000073c6 */ /* 0x004ea20000000000 */
[----:B------:R-:W-:-:S04]  /*3960*/  PRMT R0, RZ, 0x654, R0 ;  /* 0x00000654ff007816 */ /* 0x000fc80000000000 */
[----:B--2---:R2:W-:Y:S01]  /*3970*/  SYNCS.ARRIVE.TRANS64.RED.A1T0 RZ, [R0+URZ], RZ ;  /* 0x000000ff00ff79a7 */ /* 0x0045e200081004ff */
[----:B-1----:R-:W-:Y:S01]  /*3980*/  LOP3.LUT P1, RZ, R6, 0x1, RZ, 0xc0, !PT ;  /* 0x0000000106ff7812 */ /* 0x002fe2000782c0ff */
[----:B--2---:R-:W-:-:S12]  /*3990*/  BRA.U UP3, `(.L_x_69) ;  /* 0x0000000103e07547 */ /* 0x004fd8000b800000 */
[----:B------:R-:W1:Y:S01]  /*39a0*/  LDCU UR4, c[0x0][0x38c] ;  /* 0x00007180ff0477ac */ /* 0x000e620008000800 */
[----:B------:R-:W-:Y:S02]  /*39b0*/  PLOP3.LUT P2, PT, PT, PT, PT, 0x80, 0x8 ;  /* 0x000000000008781c */ /* 0x000fe40003f4f070 */
[----:B------:R-:W-:Y:S01]  /*39c0*/  SHF.L.U32 R4, R9, 0x1f, RZ ;  /* 0x0000001f09047819 */ /* 0x000fe200000006ff */
[----:B------:R-:W-:Y:S02]  /*39d0*/  ULEA UR23, UR24, UR17, 0x3 ;  /* 0x0000001118177291 */ /* 0x000fe4000f8e18ff */
[----:B------:R-:W-:Y:S02]  /*39e0*/  ULEA UR18, UR24, UR32, 0x5 ;  /* 0x0000002018127291 */ /* 0x000fe4000f8e28ff */
[----:B-1----:R-:W-:-:S06]  /*39f0*/  UISETP.GE.AND UP0, UPT, UR4, 0x1, UPT ;  /* 0x000000010400788c */ /* 0x002fcc000bf06270 */
[----:B------:R-:W-:-:S05]  /*3a00*/  PLOP3.LUT P0, PT, PT, PT, UP0, 0x80, 0x8 ;  /* 0x000000000008781c */ /* 0x000fca0003f0f008 */
[----:B------:R-:W-:-:S08]  /*3a10*/  @UP0 ULEA UR4, UR15, UR17, 0x3 ;  /* 0x000000110f040291 */ /* 0x000fd0000f8e18ff */
[----:B------:R-:W-:-:S04]  /*3a20*/  @P0 SHF.L.U32 R0, R2, 0x1f, RZ ;  /* 0x0000001f02000819 */ /* 0x000fc800000006ff */
[----:B------:R1:W2:Y:S01]  /*3a30*/  @P0 SYNCS.PHASECHK.TRANS64.TRYWAIT P2, [UR4], R0 ;  /* 0x00000000ff0005a7 */ /* 0x0002a20008041104 */
[----:B------:R-:W3:Y:S02]  /*3a40*/  SYNCS.PHASECHK.TRANS64.TRYWAIT P0, [UR23+0xb0], R4 ;  /* 0x0000b004ff0075a7 */ /* 0x000ee40008001117 */
[----:B-123--:R-:W-:Y:S05]  /*3a50*/  @!P0 BRA `(.L_x_70) ;  /* 0x00000038005c8947 */ /* 0x00efea0003800000 */
.L_x_136:
[----:B------:R-:W-:Y:S01]  /*3a60*/  UMOV UR19, UR14 ;  /* 0x0000000e00137c82 */ /* 0x000fe20008000000 */
[----:B------:R-:W-:Y:S05]  /*3a70*/  BRA.U !UP0, `(.L_x_71) ;  /* 0x0000000108987547 */ /* 0x000fea000b800000 */
[----:B------:R-:W-:Y:S02]  /*3a80*/  UIADD3 UR19, UPT, UPT, UR31, UR14, URZ ;  /* 0x0000000e1f137290 */ /* 0x000fe4000fffe0ff */
[----:B------:R-:W-:Y:S01]  /*3a90*/  UPLOP3.LUT UP2, UPT, UPT, UPT, UPT, 0x40, 0x4 ;  /* 0x000000000004789c */ /* 0x000fe20003f4e870 */
[----:B------:R-:W-:Y:S01]  /*3aa0*/  UMOV UR16, UR25 ;  /* 0x0000001900107c82 */ /* 0x000fe20008000000 */
[----:B------:R-:W-:-:S09]  /*3ab0*/  UMOV UR6, UR15 ;  /* 0x0000000f00067c82 */ /* 0x000fd20008000000 */
.L_x_74:
[----:B--2---:R-:W-:Y:S01]  /*3ac0*/  ULEA UR5, UR6, UR17, 0x3 ;  /* 0x0000001106057291 */ /* 0x004fe2000f8e18ff */
[----:B---3--:R-:W-:Y:S11]  /*3ad0*/  @P2 BRA `(.L_x_72) ;  /* 0x00000000000c2947 */ /* 0x008ff60003800000 */
[----:B-1----:R-:W-:Y:S04]  /*3ae0*/  SHF.L.U32 R4, R2, 0x1f, RZ ;  /* 0x0000001f02047819 */ /* 0x002fe800000006ff */
[----:B------:R-:W1:Y:S02]  /*3af0*/  SYNCS.PHASECHK.TRANS64.TRYWAIT P0, [UR5], R4 ;  /* 0x00000004ff0075a7 */ /* 0x000e640008001105 */
[----:B-1----:R-:W-:Y:S05]  /*3b00*/  @!P0 BRA `(.L_x_73) ;  /* 0x0000003800488947 */ /* 0x002fea0003800000 */
.L_x_72:
[----:B------:R-:W-:Y:S01]  /*3b10*/  UISETP.NE.AND UP0, UPT, UR16, 0x1, UPT ;  /* 0x000000011000788c */ /* 0x000fe2000bf05270 */
[----:B------:R-:W-:Y:S01]  /*3b20*/  PLOP3.LUT P2, PT, PT, PT, PT, 0x80, 0x8 ;  /* 0x000000000008781c */ /* 0x000fe20003f4f070 */
[----:B------:R-:W-:Y:S02]  /*3b30*/  UIADD3 UR4, UPT, UPT, UR6, 0x1, URZ ;  /* 0x0000000106047890 */ /* 0x000fe4000fffe0ff */
[----:B------:R-:W-:Y:S02]  /*3b40*/  ULEA UR12, UR6, UR22, 0x7 ;  /* 0x00000016060c7291 */ /* 0x000fe4000f8e38ff */
[----:B------:R-:W-:Y:S01]  /*3b50*/  UISETP.NE.AND UP1, UPT, UR4, 0x5, UPT ;  /* 0x000000050400788c */ /* 0x000fe2000bf25270 */
[----:B------:R-:W-:Y:S01]  /*3b60*/  PLOP3.LUT P0, PT, PT, PT, UP0, 0x80, 0x8 ;  /* 0x000000000008781c */ /* 0x000fe20003f0f008 */
[----:B------:R-:W-:Y:S02]  /*3b70*/  UIADD3 UR10, UPT, UPT, UR12, 0x2, URZ ;  /* 0x000000020c0a7890 */ /* 0x000fe4000fffe0ff */
[----:B------:R-:W-:Y:S02]  /*3b80*/  USEL UR7, URZ, 0x1, UP1 ;  /* 0x00000001ff077887 */ /* 0x000fe40008800000 */
[----:B------:R-:W-:Y:S02]  /*3b90*/  USEL UR15, UR4, URZ, UP1 ;  /* 0x000000ff040f7287 */ /* 0x000fe40008800000 */
[----:B------:R-:W-:Y:S02]  /*3ba0*/  UIADD3 UR14, UPT, UPT, UR14, 0x1, URZ ;  /* 0x000000010e0e7890 */ /* 0x000fe4000fffe0ff */
[----:B------:R-:W-:Y:S01]  /*3bb0*/  @UP0 ULEA UR4, UR15, UR17, 0x3 ;  /* 0x000000110f040291 */ /* 0x000fe2000f8e18ff */
[----:B------:R-:W-:Y:S01]  /*3bc0*/  LOP3.LUT R2, R2, UR7, RZ, 0x3c, !PT ;  /* 0x0000000702027c12 */ /* 0x000fe2000f8e3cff */
[----:B------:R-:W-:Y:S01]  /*3bd0*/  UIADD3 UR7, UPT, UPT, UR5, 0x28, URZ ;  /* 0x0000002805077890 */ /* 0x000fe2000fffe0ff */
[----:B------:R-:W-:Y:S02]  /*3be0*/  UMOV UR13, 0x80004020 ;  /* 0x80004020000d7882 */ /* 0x000fe40000000000 */
[----:B-1----:R-:W-:Y:S01]  /*3bf0*/  @P0 SHF.L.U32 R0, R2, 0x1f, RZ ;  /* 0x0000001f02000819 */ /* 0x002fe200000006ff */
[----:B------:R-:W-:Y:S01]  /*3c00*/  UMOV UR5, 0x80004020 ;  /* 0x8000402000057882 */ /* 0x000fe20000000000 */
[----:B------:R-:W-:Y:S01]  /*3c10*/  UMOV UR11, 0x80004020 ;  /* 0x80004020000b7882 */ /* 0x000fe20000000000 */
[----:B------:R-:W-:Y:S01]  /*3c20*/  UMOV UR9, 0x80004020 ;  /* 0x8000402000097882 */ /* 0x000fe20000000000 */
[----:B------:R2:W3:Y:S01]  /*3c30*/  @P0 SYNCS.PHASECHK.TRANS64.TRYWAIT P2, [UR4], R0 ;  /* 0x00000000ff0005a7 */ /* 0x0004e20008041104 */
[----:B------:R-:W-:Y:S02]  /*3c40*/  ULEA UR4, UR6, UR21, 0x8 ;  /* 0x0000001506047291 */ /* 0x000fe4000f8e40ff */
[----:B------:R-:W-:Y:S02]  /*3c50*/  UISETP.NE.AND UP0, UPT, UR14, UR19, UPT ;  /* 0x000000130e00728c */ /* 0x000fe4000bf05270 */
[----:B------:R-:W-:Y:S02]  /*3c60*/  UIADD3 UR8, UPT, UPT, UR4, 0x2, URZ ;  /* 0x0000000204087890 */ /* 0x000fe4000fffe0ff */
[----:B------:R-:W-:Y:S01]  /*3c70*/  UIADD3 UR16, UPT, UPT, UR16, -0x1, URZ ;  /* 0xffffffff10107890 */ /* 0x000fe2000fffe0ff */
[----:B------:R-:W-:Y:S02]  /*3c80*/  UMOV UR6, UR15 ;  /* 0x0000000f00067c82 */ /* 0x000fe40008000000 */
[----:B------:R2:W-:Y:S01]  /*3c90*/  UTCQMMA.2CTA gdesc[UR4], gdesc[UR12], tmem[UR18], tmem[UR28], idesc[UR29], UP2 ;  /* 0x00ff1c0c040075ea */ /* 0x0005e20009200312 */
[----:B------:R-:W-:Y:S03]  /*3ca0*/  UPLOP3.LUT UP2, UPT, UPT, UPT, UPT, 0x80, 0x8 ;  /* 0x000000000008789c */ /* 0x000fe60003f4f070 */
[----:B------:R2:W-:Y:S01]  /*3cb0*/  UTCQMMA.2CTA gdesc[UR8], gdesc[UR10], tmem[UR18], tmem[UR26], idesc[UR27], UPT ;  /* 0x00ff1a0a080075ea */ /* 0x0005e2000ba00312 */
[----:B------:R2:W-:Y:S01]  /*3cc0*/  UTCBAR.2CTA.MULTICAST [UR7], URZ, UR20 ;  /* 0x000000ff070073e9 */ /* 0x0005e20008200814 */
[----:B------:R-:W-:Y:S06]  /*3cd0*/  BRA.U UP0, `(.L_x_74) ;  /* 0xfffffffd00787547 */ /* 0x000fec000b83ffff */
.L_x_71:
[----:B--2---:R-:W-:Y:S01]  /*3ce0*/  UIADD3 UR4, UPT, UPT, UR23, 0x90, URZ ;  /* 0x0000009017047890 */ /* 0x004fe2000fffe0ff */
[----:B------:R-:W-:-:S08]  /*3cf0*/  UMOV UR14, UR19 ;  /* 0x00000013000e7c82 */ /* 0x000fd00008000000 */
[----:B------:R2:W-:Y:S01]  /*3d00*/  UTCBAR.2CTA.MULTICAST [UR4], URZ, UR30 ;  /* 0x000000ff040073e9 */ /* 0x0005e2000820081e */
[----:B------:R-:W-:Y:S02]  /*3d10*/  NOP ;  /* 0x0000000000007918 */ /* 0x000fe40000000000 */
.L_x_69:
[----:B--2---:R-:W-:Y:S01]  /*3d20*/  UIADD3 UR4, UPT, UPT, UR24, 0x1, URZ ;  /* 0x0000000118047890 */ /* 0x004fe2000fffe0ff */
[----:B------:R-:W-:-:S03]  /*3d30*/  ISETP.NE.AND P0, PT, R8, 0x2, PT ;  /* 0x000000020800780c */ /* 0x000fc60003f05270 */
[----:B------:R-:W-:Y:S01]  /*3d40*/  UISETP.NE.AND UP0, UPT, UR4, 0x4, UPT ;  /* 0x000000040400788c */ /* 0x000fe2000bf05270 */
[----:B-1----:R-:W-:Y:S02]  /*3d50*/  SEL R0, RZ, 0x1, P0 ;  /* 0x00000001ff007807 */ /* 0x002fe40000000000 */
[----:B------:R-:W-:Y:S01]  /*3d60*/  SEL R8, R8, RZ, P0 ;  /* 0x000000ff08087207 */ /* 0x000fe20000000000 */
[----:B------:R-:W-:Y:S01]  /*3d70*/  USEL UR5, URZ, 0x1, UP0 ;  /* 0x00000001ff057887 */ /* 0x000fe20008000000 */
[----:B------:R-:W-:Y:S01]  /*3d80*/  LOP3.LUT R3, R3, R0, RZ, 0x3c, !PT ;  /* 0x0000000003037212 */ /* 0x000fe200078e3cff */
[----:B------:R-:W-:-:S04]  /*3d90*/  USEL UR24, UR4, URZ, UP0 ;  /* 0x000000ff04187287 */ /* 0x000fc80008000000 */
[----:B------:R-:W-:Y:S01]  /*3da0*/  LOP3.LUT R9, R9, UR5, RZ, 0x3c, !PT ;  /* 0x0000000509097c12 */ /* 0x000fe2000f8e3cff */
[----:B------:R-:W-:Y:S07]  /*3db0*/  @P1 BRA `(.L_x_75) ;  /* 0xfffffff800b01947 */ /* 0x000fee000383ffff */
[----:B------:R-:W1:Y:S01]  /*3dc0*/  S2UR UR8, SR_CgaCtaId ;  /* 0x00000000000879c3 */ /* 0x000e620000008800 */
[----:B------:R-:W-:Y:S01]  /*3dd0*/  ELECT P0, URZ, PT ;  /* 0x0000000000ff782f */ /* 0x000fe20003800000 */
[----:B------:R-:W-:Y:S01]  /*3de0*/  HFMA2 R0, -RZ, RZ, 0, 5.9604644775390625e-08 ;  /* 0x00000001ff007431 */ /* 0x000fe200000001ff */
[----:B------:R-:W-:-:S05]  /*3df0*/  UMOV UR4, 0x40 ;  /* 0x0000004000047882 */ /* 0x000fca0000000000 */
[----:B------:R-:W-:Y:S01]  /*3e00*/  UVIRTCOUNT.DEALLOC.SMPOOL 0x80 ;  /* 0x000000800000784c */ /* 0x000fe20000000000 */
[----:B------:R-:W-:Y:S02]  /*3e10*/  UISETP.NE.AND UP1, UPT, UR33, URZ, UPT ;  /* 0x000000ff2100728c */ /* 0x000fe4000bf25270 */
[----:B-1----:R-:W-:-:S09]  /*3e20*/  ULEA UR8, UR8, UR4, 0x18 ;  /* 0x0000000408087291 */ /* 0x002fd2000f8ec0ff */
[----:B------:R1:W-:Y:S01]  /*3e30*/  @P0 STS.U8 [UR8+0x1c], R0 ;  /* 0x00001c00ff000988 */ /* 0x0003e20008000008 */
[----:B------:R-:W-:Y:S05]  /*3e40*/  BRA.U UP1, `(.L_x_76) ;  /* 0x0000000101a07547 */ /* 0x000fea000b800000 */
[----:B------:R-:W-:Y:S01]  /*3e50*/  UIADD3 UR7, UPT, UPT, UR17, 0xb0, URZ ;  /* 0x000000b011077890 */ /* 0x000fe2000fffe0ff */
[----:B------:R-:W-:-:S03]  /*3e60*/  SHF.L.U32 R2, R9, 0x1f, RZ ;  /* 0x0000001f09027819 */ /* 0x000fc600000006ff */
[----:B------:R-:W-:-:S09]  /*3e70*/  ULEA UR4, UR24, UR7, 0x3 ;  /* 0x0000000718047291 */ /* 0x000fd2000f8e18ff */
[----:B------:R-:W2:Y:S02]  /*3e80*/  SYNCS.PHASECHK.TRANS64.TRYWAIT P0, [UR4], R2 ;  /* 0x00000002ff0075a7 */ /* 0x000ea40008001104 */
[----:B--2---:R-:W-:Y:S05]  /*3e90*/  @!P0 BRA `(.L_x_77) ;  /* 0x00000034007c8947 */ /* 0x004fea0003800000 */
.L_x_139:
        /* <DEDUP_REMOVED lines=9> */
.L_x_141:
        /* <DEDUP_REMOVED lines=9> */
.L_x_143:
[----:B------:R-:W-:-:S04]  /*3fc0*/  UIADD3 UR4, UPT, UPT, UR4, 0x1, URZ ;  /* 0x0000000104047890 */ /* 0x000fc8000fffe0ff */
[----:B------:R-:W-:-:S04]  /*3fd0*/  UISETP.NE.AND UP0, UPT, UR4, 0x4, UPT ;  /* 0x000000040400788c */ /* 0x000fc8000bf05270 */
[----:B------:R-:W-:Y:S02]  /*3fe0*/  USEL UR5, URZ, 0x1, UP0 ;  /* 0x00000001ff057887 */ /* 0x000fe40008000000 */
[----:B------:R-:W-:-:S04]  /*3ff0*/  USEL UR4, UR4, URZ, UP0 ;  /* 0x000000ff04047287 */ /* 0x000fc80008000000 */
[----:B------:R-:W-:Y:S01]  /*4000*/  ULEA UR4, UR4, UR7, 0x3 ;  /* 0x0000000704047291 */ /* 0x000fe2000f8e18ff */
[----:B------:R-:W-:-:S04]  /*4010*/  LOP3.LUT R2, R2, UR5, RZ, 0x3c, !PT ;  /* 0x0000000502027c12 */ /* 0x000fc8000f8e3cff */
[----:B------:R-:W-:Y:S01]  /*4020*/  SHF.L.U32 R2, R2, 0x1f, RZ ;  /* 0x0000001f02027819 */ /* 0x000fe200000006ff */
[----:B-1----:R-:W-:-:S04]  /*4030*/  IMAD.U32 R0, RZ, RZ, UR4 ;  /* 0x00000004ff007e24 */ /* 0x002fc8000f8e00ff */
[----:B------:R1:W2:Y:S03]  /*4040*/  SYNCS.PHASECHK.TRANS64.TRYWAIT P0, [R0+URZ], R2 ;  /* 0x00000002000075a7 */ /* 0x0002a600080011ff */
[----:B--2---:R-:W-:Y:S05]  /*4050*/  @!P0 NANOSLEEP.SYNCS 0x989680 ;  /* 0x009896800000895d */ /* 0x004fea0003900000 */
[----:B------:R-:W2:Y:S02]  /*4060*/  @!P0 SYNCS.PHASECHK.TRANS64 P0, [R0+URZ], R2 ;  /* 0x00000002000085a7 */ /* 0x000ea400080010ff */
[----:B--2---:R-:W-:Y:S05]  /*4070*/  @P0 BRA `(.L_x_80) ;  /* 0x0000000000200947 */ /* 0x004fea0003800000 */
.L_x_81:
[----:B--2---:R2:W4:Y:S02]  /*4080*/  SYNCS.PHASECHK.TRANS64.TRYWAIT P0, [R0+URZ], R2 ;  /* 0x00000002000075a7 */ /* 0x00452400080011ff */
[----:B----4-:R-:W-:Y:S05]  /*4090*/  @!P0 NANOSLEEP.SYNCS 0x989680 ;  /* 0x009896800000895d */ /* 0x010fea0003900000 */
[----:B------:R-:W4:Y:S02]  /*40a0*/  @!P0 SYNCS.PHASECHK.TRANS64 P0, [R0+URZ], R2 ;  /* 0x00000002000085a7 */ /* 0x000f2400080010ff */
[----:B----4-:R-:W-:Y:S05]  /*40b0*/  @!P0 BRA `(.L_x_81) ;  /* 0xfffffffc00f08947 */ /* 0x010fea000383ffff */
[----:B------:R-:W-:Y:S05]  /*40c0*/  BRA `(.L_x_80) ;  /* 0x00000000000c7947 */ /* 0x000fea0003800000 */
.L_x_76:
[----:B------:R-:W-:-:S04]  /*40d0*/  UIADD3 UR4, UPT, UPT, UR17, 0xf0, URZ ;  /* 0x000000f011047890 */ /* 0x000fc8000fffe0ff */
[----:B------:R-:W-:-:S09]  /*40e0*/  UPRMT UR4, UR35, 0x654, UR4 ;  /* 0x0000065423047896 */ /* 0x000fd20008000004 */
[----:B------:R-:W-:Y:S03]  /*40f0*/  SYNCS.ARRIVE.TRANS64.RED.A1T0 RZ, [UR4], RZ ;  /* 0x000000ffffff79a7 */ /* 0x000fe60008100404 */
.L_x_80:
[----:B-12---:R-:W-:Y:S01]  /*4100*/  SHF.L.U32 R2, RZ, 0x1f, RZ ;  /* 0x0000001fff027819 */ /* 0x006fe200000006ff */
[----:B------:R-:W-:Y:S01]  /*4110*/  UIADD3 UR4, UPT, UPT, UR17, 0xf0, URZ ;  /* 0x000000f011047890 */ /* 0x000fe2000fffe0ff */
[----:B------:R-:W-:Y:S02]  /*4120*/  PLOP3.LUT P0, PT, PT, PT, UP1, 0x80, 0x8 ;  /* 0x000000000008781c */ /* 0x000fe40003f0f018 */
[----:B------:R-:W1:Y:S02]  /*4130*/  SYNCS.PHASECHK.TRANS64.TRYWAIT P1, [UR17+0xf0], R2 ;  /* 0x0000f002ff0075a7 */ /* 0x000e640008021111 */
[----:B-1----:R-:W-:Y:S09]  /*4140*/  @!P1 BRA `(.L_x_82) ;  /* 0x0000003400189947 */ /* 0x002ff20003800000 */
.L_x_145:
[----:B------:R-:W-:Y:S01]  /*4150*/  @!UP1 UPRMT UR4, UR35, 0x654, UR4 ;  /* 0x0000065423049896 */ /* 0x000fe20008000004 */
[----:B------:R-:W-:Y:S01]  /*4160*/  UMOV UR5, 0xffff ;  /* 0x0000ffff00057882 */ /* 0x000fe20000000000 */
[----:B------:R-:W-:-:S07]  /*4170*/  UMOV UR6, 0x1 ;  /* 0x0000000100067882 */ /* 0x000fce0000000000 */
[----:B------:R-:W-:Y:S01]  /*4180*/  @!P0 SYNCS.ARRIVE.TRANS64.RED.A1T0 RZ, [UR4], RZ ;  /* 0x000000ffffff89a7 */ /* 0x000fe20008100404 */
[----:B------:R-:W-:Y:S01]  /*4190*/  NOP ;  /* 0x0000000000007918 */ /* 0x000fe20000000000 */
[----:B-1----:R-:W1:Y:S01]  /*41a0*/  LDS R0, [UR8+0x14] ;  /* 0x00001408ff007984 */ /* 0x002e620008000800 */
[----:B------:R-:W-:-:S04]  /*41b0*/  ULOP3.LUT UR4, UR32, 0xffff, URZ, 0xc0, !UPT ;  /* 0x0000ffff20047892 */ /* 0x000fc8000f8ec0ff */
[----:B------:R-:W-:-:S04]  /*41c0*/  USHF.R.U32.HI UR4, URZ, 0x5, UR4 ;  /* 0x00000005ff047899 */ /* 0x000fc80008011604 */
[----:B------:R-:W-:Y:S02]  /*41d0*/  USHF.L.U32 UR5, UR5, UR4, URZ ;  /* 0x0000000405057299 */ /* 0x000fe400080006ff */
[----:B------:R-:W-:-:S04]  /*41e0*/  USHF.L.U32 UR4, UR6, UR4, URZ ;  /* 0x0000000406047299 */ /* 0x000fc800080006ff */
[----:B-1----:R-:W-:-:S04]  /*41f0*/  LOP3.LUT R0, R0, UR5, RZ, 0xc0, !PT ;  /* 0x0000000500007c12 */ /* 0x002fc8000f8ec0ff */
[----:B------:R-:W-:-:S13]  /*4200*/  ISETP.NE.AND P0, PT, R0, UR5, PT ;  /* 0x0000000500007c0c */ /* 0x000fda000bf05270 */
[----:B------:R-:W-:Y:S05]  /*4210*/  @P0 BRA `(.L_x_83) ;  /* 0x0000000000580947 */ /* 0x000fea0003800000 */
[----:B------:R-:W1:Y:S02]  /*4220*/  LDS R0, [UR8+0x18] ;  /* 0x00001808ff007984 */ /* 0x000e640008000800 */
[----:B-1----:R-:W-:-:S04]  /*4230*/  LOP3.LUT R0, R0, UR4, RZ, 0xc0, !PT ;  /* 0x0000000400007c12 */ /* 0x002fc8000f8ec0ff */
[----:B------:R-:W-:-:S13]  /*4240*/  ISETP.NE.AND P0, PT, R0, UR4, PT ;  /* 0x0000000400007c0c */ /* 0x000fda000bf05270 */
[----:B------:R-:W-:Y:S05]  /*4250*/  @P0 BRA `(.L_x_84) ;  /* 0x00000000003c0947 */ /* 0x000fea0003800000 */
[----:B------:R-:W1:Y:S01]  /*4260*/  S2R R2, SR_LANEID ;  /* 0x0000000000027919 */ /* 0x000e620000000000 */
[----:B------:R-:W-:-:S06]  /*4270*/  ULOP3.LUT UR5, URZ, UR5, URZ, 0x33, !UPT ;  /* 0x00000005ff057292 */ /* 0x000fcc000f8e33ff */
[----:B------:R-:W-:-:S04]  /*4280*/  IMAD.U32 R0, RZ, RZ, UR5 ;  /* 0x00000005ff007e24 */ /* 0x000fc8000f8e00ff */
[----:B------:R2:W4:Y:S02]  /*4290*/  REDUX UR7, R0 ;  /* 0x00000000000773c4 */ /* 0x0005240000000000 */
[----:B------:R1:W-:Y:S01]  /*42a0*/  UTCATOMSWS.AND URZ, UR5 ;  /* 0x0000000500ff79e3 */ /* 0x0003e20008000000 */
[----:B--2---:R-:W-:Y:S01]  /*42b0*/  LOP3.LUT R0, RZ, UR4, RZ, 0x33, !PT ;  /* 0x00000004ff007c12 */ /* 0x004fe2000f8e33ff */
[----:B------:R-:W-:Y:S02]  /*42c0*/  VOTEU.ANY UR4, UPT, PT ;  /* 0x0000000000047886 */ /* 0x000fe400038e0100 */
[----:B------:R-:W-:Y:S02]  /*42d0*/  UFLO.U32 UR4, UR4 ;  /* 0x00000004000472bd */ /* 0x000fe400080e0000 */
[----:B------:R-:W2:Y:S04]  /*42e0*/  REDUX UR6, R0 ;  /* 0x00000000000673c4 */ /* 0x000ea80000000000 */
[----:B-1----:R-:W-:-:S02]  /*42f0*/  ISETP.EQ.U32.AND P0, PT, R2, UR4, PT ;  /* 0x0000000402007c0c */ /* 0x002fc4000bf02070 */
[----:B----4-:R-:W-:-:S11]  /*4300*/  MOV R2, UR7 ;  /* 0x0000000700027c02 */ /* 0x010fd60008000f00 */
[----:B------:R1:W-:Y:S01]  /*4310*/  @P0 ATOMS.AND RZ, [UR8+0x14], R2 ;  /* 0x00001402ffff098c */ /* 0x0003e2000a800008 */
[----:B--2---:R-:W-:-:S05]  /*4320*/  IMAD.U32 R0, RZ, RZ, UR6 ;  /* 0x00000006ff007e24 */ /* 0x004fca000f8e00ff */
[----:B------:R1:W-:Y:S01]  /*4330*/  @P0 ATOMS.AND RZ, [UR8+0x18], R0 ;  /* 0x00001800ffff098c */ /* 0x0003e2000a800008 */
[----:B------:R-:W-:Y:S05]  /*4340*/  BRA `(.L_x_85) ;  /* 0x0000000000147947 */ /* 0x000fea0003800000 */
.L_x_84:
[----:B------:R-:W-:Y:S02]  /*4350*/  MOV R2, 0x4370 ;  /* 0x0000437000027802 */ /* 0x000fe40000000f00 */
[----:B---3-5:R-:W-:Y:S05]  /*4360*/  CALL.REL.NOINC `($__internal_0_$__cuda_sm10x_tcgen05_guardrail_trap_col_being_dealloced_not_returned_by_alloc) ;  /* 0x00000034002c7944 */ /* 0x028fea0003c00000 */
[----:B------:R-:W-:Y:S05]  /*4370*/  BRA `(.L_x_85) ;  /* 0x0000000000087947 */ /* 0x000fea0003800000 */
.L_x_83:
[----:B------:R-:W-:Y:S02]  /*4380*/  MOV R2, 0x43a0 ;  /* 0x000043a000027802 */ /* 0x000fe40000000f00 */
[----:B---3-5:R-:W-:Y:S05]  /*4390*/  CALL.REL.NOINC `($__internal_2_$__cuda_sm10x_tcgen05_guardrail_trap_unallocated_columns_being_dealloced) ;  /* 0x0000003400387944 */ /* 0x028fea0003c00000 */
.L_x_85:
[----:B------:R-:W-:Y:S01]  /*43a0*/  NOP ;  /* 0x0000000000007918 */ /* 0x000fe20000000000 */
[----:B------:R-:W-:Y:S05]  /*43b0*/  EXIT ;  /* 0x000000000000794d */ /* 0x000fea0003800000 */
.L_x_56:
[----:B------:R-:W-:-:S09]  /*43c0*/  UISETP.NE.OR UP0, UPT, UR13, 0x3, !UP3 ;  /* 0x000000030d00788c */ /* 0x000fd2000df05670 */
[----:B------:R-:W-:Y:S05]  /*43d0*/  BRA.U UP0, `(.L_x_86) ;  /* 0x0000000d000c7547 */ /* 0x000fea000b800000 */
[----:B------:R-:W1:Y:S01]  /*43e0*/  S2UR UR10, SR_CgaCtaId ;  /* 0x00000000000a79c3 */ /* 0x000e620000008800 */
[----:B------:R-:W2:Y:S01]  /*43f0*/  LDCU UR26, c[0x0][0x370] ;  /* 0x00006e00ff1a77ac */ /* 0x000ea20008000800 */
[----:B------:R-:W-:Y:S02]  /*4400*/  HFMA2 R13, -RZ, RZ, 0, 0 ;  /* 0x00000000ff0d7431 */ /* 0x000fe400000001ff */
[----:B------:R-:W-:Y:S01]  /*4410*/  IMAD.MOV.U32 R15, RZ, RZ, 0x1 ;  /* 0x00000001ff0f7424 */ /* 0x000fe200078e00ff */
[----:B------:R-:W-:Y:S01]  /*4420*/  MOV R12, 0x1000 ;  /* 0x00001000000c7802 */ /* 0x000fe20000000f00 */
[----:B------:R-:W2:Y:S01]  /*4430*/  LDCU.128 UR28, c[0x0][0xb10] ;  /* 0x00016200ff1c77ac */ /* 0x000ea20008000c00 */
[----:B------:R-:W-:Y:S01]  /*4440*/  IMAD.MOV.U32 R14, RZ, RZ, RZ ;  /* 0x000000ffff0e7224 */ /* 0x000fe200078e00ff */
[----:B------:R-:W3:Y:S01]  /*4450*/  LDC.64 R16, c[0x0][0x348] ;  /* 0x0000d200ff107b82 */ /* 0x000ee20000000a00 */
[----:B------:R-:W4:Y:S01]  /*4460*/  LDCU UR25, c[0x0][0x374] ;  /* 0x00006e80ff1977ac */ /* 0x000f220008000800 */
[----:B------:R-:W1:Y:S06]  /*4470*/  LDCU UR16, c[0x0][0xb0c] ;  /* 0x00016180ff1077ac */ /* 0x000e6c0008000800 */
[----:B------:R-:W3:Y:S01]  /*4480*/  LDC.64 R2, c[0x0][0x888] ;  /* 0x00022200ff027b82 */ /* 0x000ee20000000a00 */
[----:B------:R-:W1:Y:S01]  /*4490*/  LDCU UR35, c[0x0][0xb20] ;  /* 0x00016400ff2377ac */ /* 0x000e620008000800 */
[----:B------:R-:W1:Y:S06]  /*44a0*/  LDCU UR4, c[0x0][0xb30] ;  /* 0x00016600ff0477ac */ /* 0x000e6c0008000800 */
[----:B------:R-:W3:Y:S01]  /*44b0*/  LDC.64 R4, c[0x0][0x890] ;  /* 0x00022400ff047b82 */ /* 0x000ee20000000a00 */
[----:B------:R-:W-:Y:S01]  /*44c0*/  UMOV UR17, 0x400 ;  /* 0x0000040000117882 */ /* 0x000fe20000000000 */
[----:B--2---:R-:W-:-:S02]  /*44d0*/  UIMAD.WIDE.U32 UR6, UR26, UR28, URZ ;  /* 0x0000001c1a0672a5 */ /* 0x004fc4000f8e00ff */
[----:B----4-:R-:W-:Y:S02]  /*44e0*/  UIMAD.WIDE.U32 UR8, UR25, UR31, URZ ;  /* 0x0000001f190872a5 */ /* 0x010fe4000f8e00ff */
[----:B-1----:R-:W-:Y:S02]  /*44f0*/  ULEA UR17, UR10, UR17, 0x18 ;  /* 0x000000110a117291 */ /* 0x002fe4000f8ec0ff */
[----:B------:R-:W-:Y:S02]  /*4500*/  UPLOP3.LUT UP3, UPT, UPT, UPT, UPT, 0x40, 0x4 ;  /* 0x000000000004789c */ /* 0x000fe40003f6e870 */
[----:B------:R-:W-:Y:S01]  /*4510*/  UIADD3 UR27, UPT, UPT, UR17, 0x50, URZ ;  /* 0x00000050111b7890 */ /* 0x000fe2000fffe0ff */
[----:B------:R-:W-:Y:S01]  /*4520*/  UMOV UR6, UR7 ;  /* 0x0000000700067c82 */ /* 0x000fe20008000000 */
[----:B------:R-:W-:Y:S01]  /*4530*/  UMOV UR32, UR9 ;  /* 0x0000000900207c82 */ /* 0x000fe20008000000 */
[----:B------:R-:W-:Y:S02]  /*4540*/  UISETP.GE.AND UP0, UPT, UR40, 0x1, UPT ;  /* 0x000000012800788c */ /* 0x000fe4000bf06270 */
[----:B------:R-:W-:Y:S01]  /*4550*/  UISETP.NE.AND UP4, UPT, UR40, 0x1, UPT ;  /* 0x000000012800788c */ /* 0x000fe2000bf85270 */
[----:B------:R-:W1:Y:S01]  /*4560*/  LDCU.64 UR14, c[0x0][0xb28] ;  /* 0x00016500ff0e77ac */ /* 0x000e620008000a00 */
[----:B------:R-:W-:-:S02]  /*4570*/  UISETP.NE.AND UP6, UPT, UR16, 0x1, UPT ;  /* 0x000000011000788c */ /* 0x000fc4000bfc5270 */
[----:B------:R-:W-:Y:S02]  /*4580*/  UISETP.NE.AND UP5, UPT, UR30, 0x1, UPT ;  /* 0x000000011e00788c */ /* 0x000fe4000bfa5270 */
[----:B------:R-:W-:Y:S02]  /*4590*/  UPRMT UR27, UR10, 0x654, UR27 ;  /* 0x000006540a1b7896 */ /* 0x000fe4000800001b */
[----:B------:R-:W-:Y:S02]  /*45a0*/  USHF.R.U32.HI UR33, URZ, UR29, UR6 ;  /* 0x0000001dff217299 */ /* 0x000fe40008011606 */
[----:B------:R-:W-:Y:S02]  /*45b0*/  USHF.R.U32.HI UR32, URZ, UR35, UR32 ;  /* 0x00000023ff207299 */ /* 0x000fe40008011620 */
[----:B------:R-:W-:-:S11]  /*45c0*/  UISETP.NE.AND UP2, UPT, UR4, 0x1, UPT ;  /* 0x000000010400788c */ /* 0x000fd6000bf45270 */
.L_x_94:
[C---:B------:R-:W-:Y:S02]  /*45d0*/  LEA R7, R14.reuse, UR17, 0x3 ;  /* 0x000000110e077c11 */ /* 0x040fe4000f8e18ff */
[----:B------:R-:W-:Y:S02]  /*45e0*/  SHF.L.U32 R0, R13, 0x1f, RZ ;  /* 0x0000001f0d007819 */ /* 0x000fe400000006ff */
[----:B------:R-:W-:Y:S02]  /*45f0*/  LEA R8, R14, UR17, 0x4 ;  /* 0x000000110e087c11 */ /* 0x000fe4000f8e20ff */
[----:B--2---:R-:W2:Y:S02]  /*4600*/  SYNCS.PHASECHK.TRANS64.TRYWAIT P0, [R7+URZ+0x70], R0 ;  /* 0x00007000070075a7 */ /* 0x004ea400080011ff */
[----:B--2---:R-:W-:Y:S05]  /*4610*/  @!P0 BRA `(.L_x_87) ;  /* 0x0000002c00fc8947 */ /* 0x004fea0003800000 */
.L_x_146:
[----:B------:R-:W4:Y:S01]  /*4620*/  LDS.128 R8, [R8+0x100] ;  /* 0x0001000008087984 */ /* 0x000f220000000c00 */
[----:B------:R-:W-:Y:S01]  /*4630*/  UISETP.GE.AND UP0, UPT, UR40, 0x1, UPT ;  /* 0x000000012800788c */ /* 0x000fe2000bf06270 */
[----:B------:R-:W-:Y:S01]  /*4640*/  @!PT LDS RZ, [RZ] ;  /* 0x00000000fffff984 */ /* 0x000fe20000000800 */
[----:B------:R-:W-:Y:S01]  /*4650*/  @!PT LDS RZ, [RZ] ;  /* 0x00000000fffff984 */ /* 0x000fe20000000800 */
[----:B------:R-:W-:Y:S01]  /*4660*/  @!PT LDS RZ, [RZ] ;  /* 0x00000000fffff984 */ /* 0x000fe20000000800 */
[----:B------:R-:W-:Y:S01]  /*4670*/  @!PT LDS RZ, [RZ] ;  /* 0x00000000fffff984 */ /* 0x000fe20000000800 */
[----:B------:R1:W-:Y:S06]  /*4680*/  MEMBAR.ALL.CTA ;  /* 0x0000000000007992 */ /* 0x0003ec0000008000 */
[----:B-1----:R-:W1:Y:S01]  /*4690*/  FENCE.VIEW.ASYNC.S ;  /* 0x00000000000073c6 */ /* 0x002e620000000000 */
[----:B----4-:R-:W-:Y:S11]  /*46a0*/  LOP3.LUT P0, RZ, R10, 0x1, RZ, 0xc0, !PT ;  /* 0x000000010aff7812 */ /* 0x010ff6000780c0ff */
[----:B------:R-:W-:Y:S02]  /*46b0*/  @!UPT UIADD3 URZ, UPT, UPT, URZ, URZ, URZ ;  /* 0x000000fffffff290 */ /* 0x000fe4000fffe0ff */
[----:B-1----:R-:W-:Y:S01]  /*46c0*/  VOTEU.ANY UP1, P0 ;  /* 0x0000000000ff7886 */ /* 0x002fe20000020100 */
[----:B------:R-:W-:Y:S11]  /*46d0*/  PLOP3.LUT P0, PT, PT, PT, UP1, 0x80, 0x8 ;  /* 0x000000000008781c */ /* 0x000ff60003f0f018 */
[----:B------:R-:W-:Y:S02]  /*46e0*/  @!UPT UIADD3 URZ, UPT, UPT, URZ, URZ, URZ ;  /* 0x000000fffffff290 */ /* 0x000fe4000fffe0ff */
[----:B--2---:R-:W-:Y:S02]  /*46f0*/  @P0 SHF.R.U32.HI R0, RZ, 0x10, R9 ;  /* 0x00000010ff000819 */ /* 0x004fe40000011609 */
[----:B------:R-:W-:Y:S02]  /*4700*/  @P0 MOV R6, R8 ;  /* 0x0000000800060202 */ /* 0x000fe40000000f00 */
[----:B------:R-:W-:Y:S01]  /*4710*/  @P0 R2UR UR4, R0 ;  /* 0x00000000000402ca */ /* 0x000fe200000e0000 */
[----:B------:R-:W-:Y:S01]  /*4720*/  VIADD R0, R7, 0x80 ;  /* 0x0000008007007836 */ /* 0x000fe20000000000 */
[----:B------:R-:W-:Y:S02]  /*4730*/  @P0 LOP3.LUT R8, R9, 0xffff, RZ, 0xc0, !PT ;  /* 0x0000ffff09080812 */ /* 0x000fe400078ec0ff */
[----:B------:R-:W-:Y:S02]  /*4740*/  @P0 R2UR UR6, R6 ;  /* 0x00000000060602ca */ /* 0x000fe400000e0000 */
[----:B------:R-:W-:Y:S02]  /*4750*/  PRMT R0, RZ, 0x654, R0 ;  /* 0x00000654ff007816 */ /* 0x000fe40000000000 */
[----:B------:R-:W-:Y:S02]  /*4760*/  @P0 R2UR UR5, R8 ;  /* 0x00000000080502ca */ /* 0x000fe400000e0000 */
[----:B------:R1:W-:Y:S03]  /*4770*/  SYNCS.ARRIVE.TRANS64.RED.A1T0 RZ, [R0+URZ], RZ ;  /* 0x000000ff00ff79a7 */ /* 0x0003e600081004ff */
[----:B------:R-:W-:Y:S04]  /*4780*/  @UP1 UMOV UR24, UR4 ;  /* 0x0000000400181c82 */ /* 0x000fe80008000000 */
[----:B------:R-:W-:Y:S04]  /*4790*/  @UP1 UMOV UR13, UR6 ;  /* 0x00000006000d1c82 */ /* 0x000fe80008000000 */
[----:B------:R-:W-:Y:S01]  /*47a0*/  @UP1 UMOV UR7, UR5 ;  /* 0x0000000500071c82 */ /* 0x000fe20008000000 */
[----:B------:R-:W-:Y:S05]  /*47b0*/  BRA.U !UP0, `(.L_x_88) ;  /* 0x0000000108a47547 */ /* 0x000fea000b800000 */
[----:B------:R-:W-:Y:S02]  /*47c0*/  UIMAD.WIDE.U32 UR10, UR7, UR31, URZ ;  /* 0x0000001f070a72a5 */ /* 0x000fe4000f8e00ff */
[----:B------:R-:W-:Y:S02]  /*47d0*/  UIMAD.WIDE.U32 UR18, UR13, UR28, URZ ;  /* 0x0000001c0d1272a5 */ /* 0x000fe4000f8e00ff */
[----:B------:R-:W-:Y:S02]  /*47e0*/  USEL UR4, UR25, UR32, !UP5 ;  /* 0x0000002019047287 */ /* 0x000fe4000e800000 */
[----:B------:R-:W-:Y:S02]  /*47f0*/  USEL UR8, UR26, UR33, !UP6 ;  /* 0x000000211a087287 */ /* 0x000fe4000f000000 */
[----:B------:R-:W-:Y:S02]  /*4800*/  UIMAD.WIDE.U32 UR20, UR4, UR14, URZ ;  /* 0x0000000e041472a5 */ /* 0x000fe4000f8e00ff */
[----:B------:R-:W-:Y:S01]  /*4810*/  UIMAD.WIDE.U32 UR22, UR8, UR14, URZ ;  /* 0x0000000e081672a5 */ /* 0x000fe2000f8e00ff */
[----:B------:R-:W-:Y:S02]  /*4820*/  UMOV UR5, UR11 ;  /* 0x0000000b00057c82 */ /* 0x000fe40008000000 */
[----:B------:R-:W-:Y:S03]  /*4830*/  USHF.R.U32.HI UR6, URZ, UR35, UR5 ;  /* 0x00000023ff067299 */ /* 0x000fe60008011605 */
[----:B------:R-:W-:Y:S01]  /*4840*/  UMOV UR5, UR19 ;  /* 0x0000001300057c82 */ /* 0x000fe20008000000 */
[----:B------:R-:W-:Y:S02]  /*4850*/  USEL UR6, UR7, UR6, !UP5 ;  /* 0x0000000607067287 */ /* 0x000fe4000e800000 */
[----:B------:R-:W-:Y:S02]  /*4860*/  USHF.R.U32.HI UR9, URZ, UR29, UR5 ;  /* 0x0000001dff097299 */ /* 0x000fe40008011605 */
[----:B------:R-:W-:Y:S01]  /*4870*/  UIMAD.WIDE.U32 UR10, UR6, UR14, URZ ;  /* 0x0000000e060a72a5 */ /* 0x000fe2000f8e00ff */
[----:B------:R-:W-:Y:S02]  /*4880*/  UMOV UR5, UR21 ;  /* 0x0000001500057c82 */ /* 0x000fe40008000000 */
[----:B------:R-:W-:Y:S03]  /*4890*/  @UP4 USHF.R.U32.HI UR4, URZ, UR15, UR5 ;  /* 0x0000000fff044299 */ /* 0x000fe60008011605 */
[----:B------:R-:W-:Y:S01]  /*48a0*/  UMOV UR5, UR23 ;  /* 0x0000001700057c82 */ /* 0x000fe20008000000 */
[----:B------:R-:W-:Y:S02]  /*48b0*/  UIMAD UR4, UR40, UR4, URZ ;  /* 0x00000004280472a4 */ /* 0x000fe4000f8e02ff */
[----:B------:R-:W-:Y:S02]  /*48c0*/  @UP4 USHF.R.U32.HI UR8, URZ, UR15, UR5 ;  /* 0x0000000fff084299 */ /* 0x000fe40008011605 */
[----:B------:R-:W-:Y:S02]  /*48d0*/  USEL UR5, UR13, UR9, !UP6 ;  /* 0x000000090d057287 */ /* 0x000fe4000f000000 */
[----:B------:R-:W-:Y:S02]  /*48e0*/  UIMAD UR9, UR40, UR8, URZ ;  /* 0x00000008280972a4 */ /* 0x000fe4000f8e02ff */
[----:B------:R-:W-:Y:S03]  /*48f0*/  UISETP.GE.AND UP0, UPT, UR6, UR4, UPT ;  /* 0x000000040600728c */ /* 0x000fe6000bf06270 */
[----:B------:R-:W-:Y:S01]  /*4900*/  UMOV UR4, UR11 ;  /* 0x0000000b00047c82 */ /* 0x000fe20008000000 */
[----:B------:R-:W-:Y:S02]  /*4910*/  UISETP.GE.OR UP0, UPT, UR5, UR9, UP0 ;  /* 0x000000090500728c */ /* 0x000fe40008706670 */
[----:B------:R-:W-:Y:S02]  /*4920*/  USHF.R.U32.HI UR4, URZ, UR15, UR4 ;  /* 0x0000000fff047299 */ /* 0x000fe40008011604 */
[----:B------:R-:W-:Y:S02]  /*4930*/  UIMAD.WIDE.U32 UR10, UR5, UR14, URZ ;  /* 0x0000000e050a72a5 */ /* 0x000fe4000f8e00ff */
[----:B------:R-:W-:Y:S04]  /*4940*/  USEL UR12, UR6, UR4, !UP4 ;  /* 0x00000004060c7287 */ /* 0x000fe8000e000000 */
[----:B------:R-:W-:Y:S01]  /*4950*/  UIADD3 UR9, UPT, UPT, -UR12, URZ, URZ ;  /* 0x000000ff0c097290 */ /* 0x000fe2000fffe1ff */
[----:B------:R-:W-:Y:S02]  /*4960*/  @!UP0 UMOV UR4, UR11 ;  /* 0x0000000b00048c82 */ /* 0x000fe40008000000 */
[----:B------:R-:W-:Y:S02]  /*4970*/  @!UP0 USHF.R.U32.HI UR4, URZ, UR15, UR4 ;  /* 0x0000000fff048299 */ /* 0x000fe40008011604 */
[----:B------:R-:W-:Y:S02]  /*4980*/  UIMAD UR9, UR40, UR9, UR6 ;  /* 0x00000009280972a4 */ /* 0x000fe4000f8e0206 */
[----:B------:R-:W-:Y:S04]  /*4990*/  @!UP0 USEL UR4, UR5, UR4, !UP4 ;  /* 0x0000000405048287 */ /* 0x000fe8000e000000 */
[----:B------:R-:W-:Y:S02]  /*49a0*/  @!UP0 UIMAD UR9, UR8, UR9, UR4 ;  /* 0x00000009080982a4 */ /* 0x000fe4000f8e0204 */
[----:B------:R-:W-:Y:S02]  /*49b0*/  @!UP0 UIADD3 UR10, UPT, UPT, UR12, -UR4, URZ ;  /* 0x800000040c0a8290 */ /* 0x000fe4000fffe0ff */
[----:B------:R-:W-:Y:S02]  /*49c0*/  UIADD3 UR4, UPT, UPT, -UR5, URZ, URZ ;  /* 0x000000ff05047290 */ /* 0x000fe4000fffe1ff */
[----:B------:R-:W-:Y:S02]  /*49d0*/  UIADD3 UR8, UPT, UPT, -UR6, URZ, URZ ;  /* 0x000000ff06087290 */ /* 0x000fe4000fffe1ff */
[----:B------:R-:W-:Y:S02]  /*49e0*/  @!UP0 UIMAD UR6, UR10, UR40, UR5 ;  /* 0x000000280a0682a4 */ /* 0x000fe4000f8e0205 */
[----:B------:R-:W-:Y:S02]  /*49f0*/  UIMAD UR13, UR16, UR4, UR13 ;  /* 0x00000004100d72a4 */ /* 0x000fe4000f8e020d */
[----:B------:R-:W-:Y:S01]  /*4a00*/  UIMAD UR7, UR30, UR8, UR7 ;  /* 0x000000081e0772a4 */ /* 0x000fe2000f8e0207 */
[----:B------:R-:W-:Y:S02]  /*4a10*/  @!UP0 UMOV UR5, UR9 ;  /* 0x0000000900058c82 */ /* 0x000fe40008000000 */
[----:B------:R-:W-:Y:S02]  /*4a20*/  UIMAD UR13, UR5, UR16, UR13 ;  /* 0x00000010050d72a4 */ /* 0x000fe4000f8e020d */
[----:B------:R-:W-:Y:S11]  /*4a30*/  UIMAD UR7, UR6, UR30, UR7 ;  /* 0x0000001e060772a4 */ /* 0x000ff6000f8e0207 */
[----:B------:R-:W-:Y:S01]  /*4a40*/  @!UPT UIADD3 URZ, UPT, UPT, URZ, URZ, URZ ;  /* 0x000000fffffff290 */ /* 0x000fe2000fffe0ff */
.L_x_88:
[----:B------:R-:W2:Y:S01]  /*4a50*/  @!UP2 LDCU.128 UR20, c[0x0][0xb10] ;  /* 0x00016200ff14a7ac */ /* 0x000ea20008000c00 */
[C---:B---3--:R-:W-:Y:S02]  /*4a60*/  ISETP.NE.U32.AND P1, PT, R4.reuse, RZ, PT ;  /* 0x000000ff0400720c */ /* 0x048fe40003f25070 */
[----:B------:R-:W-:Y:S02]  /*4a70*/  ISETP.NE.U32.AND P0, PT, R4, RZ, PT ;  /* 0x000000ff0400720c */ /* 0x000fe40003f05070 */
[C---:B------:R-:W-:Y:S02]  /*4a80*/  ISETP.NE.AND.EX P1, PT, R5.reuse, RZ, PT, P1 ;  /* 0x000000ff0500720c */ /* 0x040fe40003f25310 */
[----:B------:R-:W-:Y:S01]  /*4a90*/  ISETP.NE.AND.EX P0, PT, R5, RZ, PT, P0 ;  /* 0x000000ff0500720c */ /* 0x000fe20003f05300 */
[----:B------:R-:W3:Y:S01]  /*4aa0*/  @!UP2 LDCU UR5, c[0x0][0xb0c] ;  /* 0x00016180ff05a7ac */ /* 0x000ee20008000800 */
[----:B------:R-:W-:Y:S01]  /*4ab0*/  SHF.L.U32 R6, R15, 0x1f, RZ ;  /* 0x0000001f0f067819 */ /* 0x000fe200000006ff */
[----:B--2---:R-:W-:Y:S07]  /*4ac0*/  UIMAD.WIDE.U32 UR8, UR13, UR20, URZ ;  /* 0x000000140d0872a5 */ /* 0x004fee000f8e00ff */
[----:B------:R-:W-:Y:S01]  /*4ad0*/  @!UP2 UMOV UR4, UR9 ;  /* 0x000000090004ac82 */ /* 0x000fe20008000000 */
[----:B---3--:R-:W-:Y:S02]  /*4ae0*/  @!UP2 UISETP.NE.AND UP0, UPT, UR5, 0x1, UPT ;  /* 0x000000010500a88c */ /* 0x008fe4000bf05270 */
[----:B------:R-:W-:Y:S02]  /*4af0*/  @!UP2 USHF.R.U32.HI UR4, URZ, UR21, UR4 ;  /* 0x00000015ff04a299 */ /* 0x000fe40008011604 */
[----:B------:R-:W-:Y:S02]  /*4b00*/  UIMAD.WIDE.U32 UR8, UR7, UR23, URZ ;  /* 0x00000017070872a5 */ /* 0x000fe4000f8e00ff */
[----:B------:R-:W-:Y:S02]  /*4b10*/  @!UP2 USEL UR10, UR13, UR4, !UP0 ;  /* 0x000000040d0aa287 */ /* 0x000fe4000c000000 */
[----:B------:R-:W-:Y:S03]  /*4b20*/  @!UP2 UISETP.NE.AND UP0, UPT, UR22, 0x1, UPT ;  /* 0x000000011600a88c */ /* 0x000fe6000bf05270 */
[----:B------:R-:W-:Y:S02]  /*4b30*/  @!UP2 UMOV UR6, UR9 ;  /* 0x000000090006ac82 */ /* 0x000fe40008000000 */
[----:B------:R-:W2:Y:S02]  /*4b40*/  @!UP2 LDCU UR4, c[0x0][0xb20] ;  /* 0x00016400ff04a7ac */ /* 0x000ea40008000800 */
[----:B--2---:R-:W-:Y:S04]  /*4b50*/  @!UP2 USHF.R.U32.HI UR6, URZ, UR4, UR6 ;  /* 0x00000004ff06a299 */ /* 0x004fe80008011606 */
[----:B------:R-:W-:Y:S04]  /*4b60*/  @!UP2 USEL UR6, UR7, UR6, !UP0 ;  /* 0x000000060706a287 */ /* 0x000fe8000c000000 */
[----:B------:R-:W-:Y:S02]  /*4b70*/  @!UP2 UIADD3 UR4, UPT, UPT, -UR10, UR6, URZ ;  /* 0x000000060a04a290 */ /* 0x000fe4000fffe1ff */
[----:B------:R-:W-:Y:S02]  /*4b80*/  @!UP2 UIADD3 UR6, UPT, UPT, UR10, -UR6, URZ ;  /* 0x800000060a06a290 */ /* 0x000fe4000fffe0ff */
[----:B------:R-:W-:Y:S02]  /*4b90*/  @!UP2 UIMAD UR13, UR4, UR5, UR13 ;  /* 0x00000005040da2a4 */ /* 0x000fe4000f8e020d */
[----:B------:R-:W-:Y:S01]  /*4ba0*/  @!UP2 UIMAD UR7, UR6, UR22, UR7 ;  /* 0x000000160607a2a4 */ /* 0x000fe2000f8e0207 */
[----:B------:R-:W-:Y:S11]  /*4bb0*/  BRA.U UP3, `(.L_x_89) ;  /* 0x0000000103107547 */ /* 0x000ff6000b800000 */
[----:B------:R-:W-:Y:S04]  /*4bc0*/  MOV R7, UR34 ;  /* 0x0000002200077c02 */ /* 0x000fe80008000f00 */
[----:B------:R-:W-:Y:S04]  /*4bd0*/  SHF.L.U32 R7, R7, 0x1f, RZ ;  /* 0x0000001f07077819 */ /* 0x000fe800000006ff */
[----:B------:R-:W2:Y:S02]  /*4be0*/  SYNCS.PHASECHK.TRANS64.TRYWAIT P2, [UR17+0x68], R7 ;  /* 0x00006807ff0075a7 */ /* 0x000ea40008041111 */
[----:B--2---:R-:W-:Y:S05]  /*4bf0*/  @!P2 BRA `(.L_x_90) ;  /* 0x000000280098a947 */ /* 0x004fea0003800000 */
.L_x_89:
[----:B------:R-:W-:Y:S05]  /*4c00*/  @!P1 BRA `(.L_x_91) ;  /* 0x0000000000309947 */ /* 0x000fea0003800000 */
[----:B------:R-:W-:Y:S01]  /*4c10*/  ISETP.NE.U32.AND P1, PT, R2, RZ, PT ;  /* 0x000000ff0200720c */ /* 0x000fe20003f25070 */
[----:B------:R-:W2:Y:S01]  /*4c20*/  LDCU.64 UR4, c[0x0][0x358] ;  /* 0x00006b00ff0477ac */ /* 0x000ea20008000a00 */
[----:B------:R-:W-:Y:S02]  /*4c30*/  IMAD.MOV.U32 R80, RZ, RZ, 0x1 ;  /* 0x00000001ff507424 */ /* 0x000fe400078e00ff */
[----:B------:R-:W-:Y:S11]  /*4c40*/  ISETP.NE.AND.EX P1, PT, R3, RZ, PT, P1 ;  /* 0x000000ff0300720c */ /* 0x000ff60003f25310 */
[----:B------:R-:W-:Y:S02]  /*4c50*/  @!UPT UIADD3 URZ, UPT, UPT, URZ, URZ, URZ ;  /* 0x000000fffffff290 */ /* 0x000fe4000fffe0ff */
[----:B------:R-:W3:Y:S01]  /*4c60*/  @P1 LDC.64 R8, c[0x0][0x888] ;  /* 0x00022200ff081b82 */ /* 0x000ee20000000a00 */
[----:B-1----:R-:W-:Y:S04]  /*4c70*/  @P1 IMAD R0, R4, UR36, RZ ;  /* 0x0000002404001c24 */ /* 0x002fe8000f8e02ff */
[----:B---3--:R-:W-:Y:S04]  /*4c80*/  @P1 IMAD.WIDE R8, R0, 0x4, R8 ;  /* 0x0000000400081825 */ /* 0x008fe800078e0208 */
[----:B------:R-:W-:Y:S01]  /*4c90*/  HFMA2 R0, -RZ, RZ, 0, 5.9604644775390625e-08 ;  /* 0x00000001ff007431 */ /* 0x000fe200000001ff */
[----:B--2--5:R2:W5:Y:S04]  /*4ca0*/  @P1 LDG.E R39, desc[UR4][R8.64] ;  /* 0x0000000408271981 */ /* 0x024568000c1e1900 */
[----:B------:R-:W-:Y:S01]  /*4cb0*/  @!P1 PRMT R80, R0, 0x7610, R80 ;  /* 0x0000761000509816 */ /* 0x000fe20000000050 */
[----:B--2---:R-:W3:Y:S06]  /*4cc0*/  @!P1 LDC R39, c[0x0][0x880] ;  /* 0x00022000ff279b82 */ /* 0x004eec0000000800 */
.L_x_91:
[----:B---3-5:R-:W-:Y:S01]  /*4cd0*/  @!P0 FSETP.EQ.AND P1, PT, R39, RZ, PT ;  /* 0x000000ff2700820b */ /* 0x028fe20003f22000 */
[----:B------:R-:W-:Y:S01]  /*4ce0*/  @!UPT UIADD3 URZ, UPT, UPT, URZ, URZ, URZ ;  /* 0x000000fffffff290 */ /* 0x000fe2000fffe0ff */
[----:B------:R-:W-:Y:S11]  /*4cf0*/  @!P0 BRA `(.L_x_92) ;  /* 0x0000000000188947 */ /* 0x000ff60003800000 */
[----:B------:R-:W-:Y:S02]  /*4d00*/  LOP3.LUT P0, RZ, R80, 0xff, RZ, 0xc0, !PT ;  /* 0x000000ff50ff7812 */ /* 0x000fe4000780c0ff */
[----:B------:R-:W-:Y:S04]  /*4d10*/  ISETP.NE.U32.AND P1, PT, R2, RZ, PT ;  /* 0x000000ff0200720c */ /* 0x000fe80003f25070 */
[----:B------:R-:W-:Y:S04]  /*4d20*/  ISETP.NE.AND.EX P1, PT, R3, RZ, PT, P1 ;  /* 0x000000ff0300720c */ /* 0x000fe80003f25310 */
[----:B------:R-:W-:Y:S03]  /*4d30*/  PLOP3.LUT P1, PT, P1, PT, PT, 0x8, 0x80 ;  /* 0x000000000080781c */ /* 0x000fe60000f2e170 */
[----:B------:R-:W-:Y:S11]  /*4d40*/  @P0 FSETP.EQ.AND P1, PT, R39, RZ, PT ;  /* 0x000000ff2700020b */ /* 0x000ff60003f22000 */
[----:B------:R-:W-:Y:S02]  /*4d50*/  @!UPT UIADD3 URZ, UPT, UPT, URZ, URZ, URZ ;  /* 0x000000fffffff290 */ /* 0x000fe4000fffe0ff */
.L_x_92:
[----:B------:R-:W2:Y:S01]  /*4d60*/  SYNCS.PHASECHK.TRANS64.TRYWAIT P0, [UR17+0x58], R6 ;  /* 0x00005806ff0075a7 */ /* 0x000ea20008001111 */
[----:B------:R-:W-:Y:S02]  /*4d70*/  ELECT P2, URZ, PT ;  /* 0x0000000000ff782f */ /* 0x000fe40003840000 */
[----:B------:R-:W-:Y:S01]  /*4d80*/  IADD3 R14, PT, PT, R14, 0x1, RZ ;  /* 0x000000010e0e7810 */ /* 0x000fe20007ffe0ff */
[----:B--2---:R-:W-:Y:S10]  /*4d90*/  @!P0 BRA `(.L_x_93) ;  /* 0x0000002800488947 */ /* 0x004ff40003800000 */
.L_x_149:
[----:B------:R-:W-:Y:S01]  /*4da0*/  PLOP3.LUT P1, PT, P1, P2, PT, 0xf2, 0x2f ;  /* 0x00000000002f781c */ /* 0x000fe20000f25e72 */
[----:B------:R-:W-:Y:S01]  /*4db0*/  UMOV UR18, 0x0 ;  /* 0x0000000000127882 */ /* 0x000fe20000000000 */
[----:B------:R-:W-:Y:S01]  /*4dc0*/  UMOV UR19, 0x10000000 ;  /* 0x1000000000137882 */ /* 0x000fe20000000000 */
[----:B------:R-:W-:Y:S01]  /*4dd0*/  UMOV UR12, UR36 ;  /* 0x00000024000c7c82 */ /* 0x000fe20008000000 */
[----:B------:R-:W-:Y:S01]  /*4de0*/  LOP3.LUT R15, R15, 0x1, RZ, 0x3c, !PT ;  /* 0x000000010f0f7812 */ /* 0x000fe200078e3cff */
[----:B------:R-:W-:Y:S01]  /*4df0*/  UPLOP3.LUT UP3, UPT, UPT, UPT, UPT, 0x80, 0x8 ;  /* 0x000000000008789c */ /* 0x000fe20003f6f070 */
[----:B------:R-:W-:Y:S07]  /*4e00*/  UMOV UR36, UR24 ;  /* 0x0000001800247c82 */ /* 0x000fee0008000000 */
[----:B-1----:R-:W-:Y:S01]  /*4e10*/  @!P1 IADD3 R6, P0, PT, R16, 0x580, RZ ;  /* 0x0000058010069810 */ /* 0x002fe20007f1e0ff */
[----:B------:R-:W-:Y:S03]  /*4e20*/  VOTEU.ALL UP0, P1 ;  /* 0x0000000000ff7886 */ /* 0x000fe60000800000 */
[----:B------:R-:W-:Y:S01]  /*4e30*/  @!P1 R2UR UR5, R6 ;  /* 0x00000000060592ca */ /* 0x000fe200000e0000 */
[----:B------:R-:W-:Y:S01]  /*4e40*/  @!P1 IMAD.X R0, RZ, RZ, R17, P0 ;  /* 0x000000ffff009224 */ /* 0x000fe200000e0611 */
[----:B------:R-:W-:Y:S01]  /*4e50*/  @!UP0 USHF.L.U32 UR10, UR45, 0x6, URZ ;  /* 0x000000062d0a8899 */ /* 0x000fe200080006ff */
[----:B------:R-:W-:Y:S01]  /*4e60*/  ISETP.NE.AND P0, PT, R14, 0x2, PT ;  /* 0x000000020e00780c */ /* 0x000fe20003f05270 */
[----:B------:R-:W-:Y:S02]  /*4e70*/  @!UP0 USHF.L.U32 UR11, UR46, 0x6, URZ ;  /* 0x000000062e0b8899 */ /* 0x000fe400080006ff */
[----:B------:R-:W-:Y:S01]  /*4e80*/  @!P1 R2UR UR4, R0 ;  /* 0x00000000000492ca */ /* 0x000fe200000e0000 */
[----:B------:R-:W-:Y:S01]  /*4e90*/  @!UP0 UIADD3 UR8, UPT, UPT, UR17, 0x200, URZ ;  /* 0x0000020011088890 */ /* 0x000fe2000fffe0ff */
[----:B------:R-:W-:Y:S01]  /*4ea0*/  SEL R0, RZ, 0x1, P0 ;  /* 0x00000001ff007807 */ /* 0x000fe20000000000 */
[----:B------:R-:W-:Y:S01]  /*4eb0*/  @!UP0 UIADD3 UR9, UPT, UPT, UR17, 0x50, URZ ;  /* 0x0000005011098890 */ /* 0x000fe2000fffe0ff */
[----:B------:R-:W-:Y:S01]  /*4ec0*/  SEL R14, R14, RZ, P0 ;  /* 0x000000ff0e0e7207 */ /* 0x000fe20000000000 */
[----:B------:R-:W-:Y:S01]  /*4ed0*/  VOTEU.ALL UP0, P1 ;  /* 0x0000000000ff7886 */ /* 0x000fe20000800000 */
[----:B------:R-:W-:Y:S01]  /*4ee0*/  LOP3.LUT R13, R13, R0, RZ, 0x3c, !PT ;  /* 0x000000000d0d7212 */ /* 0x000fe200078e3cff */
[----:B------:R-:W-:Y:S01]  /*4ef0*/  IMAD.U32 R6, RZ, RZ, UR5 ;  /* 0x00000005ff067e24 */ /* 0x000fe2000f8e00ff */
[----:B------:R-:W-:Y:S02]  /*4f00*/  UIADD3 UR45, UPT, UPT, UR7, UR55, URZ ;  /* 0x00000037072d7290 */ /* 0x000fe4000fffe0ff */
[----:B------:R-:W-:Y:S03]  /*4f10*/  UIADD3 UR46, UPT, UPT, UR13, UR58, URZ ;  /* 0x0000003a0d2e7290 */ /* 0x000fe6000fffe0ff */
[----:B------:R-:W-:Y:S01]  /*4f20*/  IMAD.U32 R7, RZ, RZ, UR4 ;  /* 0x00000004ff077e24 */ /* 0x000fe2000f8e00ff */
[----:B------:R-:W-:Y:S04]  /*4f30*/  @!P1 R2UR UR4, R6 ;  /* 0x00000000060492ca */ /* 0x000fe800000e0000 */
[----:B------:R-:W-:Y:S11]  /*4f40*/  @!P1 R2UR UR5, R7 ;  /* 0x00000000070592ca */ /* 0x000ff600000e0000 */
[----:B------:R-:W-:Y:S02]  /*4f50*/  @!UPT UIADD3 URZ, UPT, UPT, URZ, URZ, URZ ;  /* 0x000000fffffff290 */ /* 0x000fe4000fffe0ff */
[----:B------:R2:W-:Y:S01]  /*4f60*/  @!UP0 UTMALDG.3D [UR8], [UR4], desc[UR18] ;  /* 0x00001208040085b4 */ /* 0x0005e20008011000 */
[----:B------:R2:W-:Y:S01]  /*4f70*/  @!P1 SYNCS.ARRIVE.TRANS64.RED.A0TR RZ, [UR17+0x50], R12 ;  /* 0x0000500cffff99a7 */ /* 0x0005e20008300411 */
[----:B------:R-:W-:Y:S01]  /*4f80*/  SYNCS.ARRIVE.TRANS64.RED.A1T0 RZ, [UR27], RZ ;  /* 0x000000ffffff79a7 */ /* 0x000fe2000810041b */
[----:B------:R-:W-:Y:S05]  /*4f90*/  BRA.U UP1, `(.L_x_94) ;  /* 0xfffffff5018c7547 */ /* 0x000fea000b83ffff */
[----:B------:R-:W-:Y:S07]  /*4fa0*/  MOV R0, UR17 ;  /* 0x0000001100007c02 */ /* 0x000fee0008000f00 */
.L_x_95:
[----:B-1----:R-:W-:-:S04]  /*4fb0*/  SHF.L.U32 R2, R15, 0x1f, RZ ;  /* 0x0000001f0f027819 */ /* 0x002fc800000006ff */
[----:B------:R1:W3:Y:S03]  /*4fc0*/  SYNCS.PHASECHK.TRANS64.TRYWAIT P0, [R0+URZ+0x58], R2 ;  /* 0x00005802000075a7 */ /* 0x0002e600080011ff */
[----:B---3--:R-:W-:Y:S05]  /*4fd0*/  @!P0 NANOSLEEP.SYNCS 0x989680 ;  /* 0x009896800000895d */ /* 0x008fea0003900000 */
[----:B------:R-:W3:Y:S02]  /*4fe0*/  @!P0 SYNCS.PHASECHK.TRANS64 P0, [R0+URZ+0x58], R2 ;  /* 0x00005802000085a7 */ /* 0x000ee400080010ff */
[----:B--23--:R-:W-:Y:S05]  /*4ff0*/  @P0 EXIT ;  /* 0x000000000000094d */ /* 0x00cfea0003800000 */
[----:B------:R-:W-:Y:S05]  /*5000*/  BRA `(.L_x_95) ;  /* 0xfffffffc00e87947 */ /* 0x000fea000383ffff */
.L_x_86:
[----:B------:R-:W-:-:S06]  /*5010*/  UISETP.GE.AND UP0, UPT, UR13, 0x4, UPT ;  /* 0x000000040d00788c */ /* 0x000fcc000bf06270 */
[----:B------:R-:W-:-:S13]  /*5020*/  PLOP3.LUT P0, PT, PT, PT, UP0, 0x80, 0x8 ;  /* 0x000000000008781c */ /* 0x000fda0003f0f008 */
[----:B------:R-:W-:Y:S05]  /*5030*/  @!P0 EXIT ;  /* 0x000000000000894d */ /* 0x000fea0003800000 */
[----:B------:R-:W1:Y:S08]  /*5040*/  S2UR UR4, SR_CgaCtaId ;  /* 0x00000000000479c3 */ /* 0x000e700000008800 */
[----:B------:R-:W-:Y:S01]  /*5050*/  BAR.SYNC.DEFER_BLOCKING 0x6, 0xa0 ;  /* 0x0182800000007b1d */ /* 0x000fe20000010000 */
[----:B------:R-:W-:Y:S01]  /*5060*/  IMAD.SHL.U32 R6, R69, 0x40, RZ ;  /* 0x0000004045067824 */ /* 0x000fe200078e00ff */
[----:B------:R-:W-:Y:S01]  /*5070*/  SHF.R.U32.HI R7, RZ, 0x1, R69 ;  /* 0x00000001ff077819 */ /* 0x000fe20000011645 */
[----:B------:R-:W-:Y:S01]  /*5080*/  IMAD.SHL.U32 R3, R81, 0x800, RZ ;  /* 0x0000080051037824 */ /* 0x000fe200078e00ff */
[----:B------:R-:W-:Y:S01]  /*5090*/  CS2R R84, SRZ ;  /* 0x0000000000547805 */ /* 0x000fe2000001ff00 */
[C---:B------:R-:W-:Y:S01]  /*50a0*/  IMAD.U32 R37, R69.reuse, 0x10000, RZ ;  /* 0x0001000045257824 */ /* 0x040fe200078e00ff */
[----:B------:R-:W-:Y:S01]  /*50b0*/  UMOV UR44, 0x400 ;  /* 0x00000400002c7882 */ /* 0x000fe20000000000 */
[C---:B------:R-:W-:Y:S01]  /*50c0*/  LOP3.LUT R2, R6.reuse, 0x180, RZ, 0xc0, !PT ;  /* 0x0000018006027812 */ /* 0x040fe200078ec0ff */
[----:B------:R-:W2:Y:S01]  /*50d0*/  LDC.64 R74, c[0x0][0x888] ;  /* 0x00022200ff4a7b82 */ /* 0x000ea20000000a00 */
[----:B------:R-:W-:Y:S01]  /*50e0*/  LOP3.LUT R6, R6, 0x640, RZ, 0xc0, !PT ;  /* 0x0000064006067812 */ /* 0x000fe200078ec0ff */
[----:B------:R-:W-:Y:S01]  /*50f0*/  IMAD.MOV.U32 R36, RZ, RZ, RZ ;  /* 0x000000ffff247224 */ /* 0x000fe200078e00ff */
[----:B------:R-:W-:Y:S01]  /*5100*/  LOP3.LUT R7, R2, 0x20, R7, 0xf8, !PT ;  /* 0x0000002002077812 */ /* 0x000fe200078ef807 */
[----:B------:R-:W-:Y:S01]  /*5110*/  IMAD.SHL.U32 R2, R69, 0x8, RZ ;  /* 0x0000000845027824 */ /* 0x000fe200078e00ff */
[----:B------:R-:W-:Y:S01]  /*5120*/  LOP3.LUT R3, R6, 0x800, R3, 0xf8, !PT ;  /* 0x0000080006037812 */ /* 0x000fe200078ef803 */
[----:B------:R-:W-:Y:S01]  /*5130*/  IMAD.MOV.U32 R86, RZ, RZ, RZ ;  /* 0x000000ffff567224 */ /* 0x000fe200078e00ff */
[----:B------:R-:W3:Y:S01]  /*5140*/  LDCU UR53, c[0x0][0x370] ;  /* 0x00006e00ff3577ac */ /* 0x000ee20008000800 */
[----:B------:R-:W4:Y:S01]  /*5150*/  LDC.64 R76, c[0x0][0x890] ;  /* 0x00022400ff4c7b82 */ /* 0x000f220000000a00 */
[----:B------:R-:W-:Y:S01]  /*5160*/  LOP3.LUT R2, R7, 0x30, R2, 0x78, !PT ;  /* 0x0000003007027812 */ /* 0x000fe200078e7802 */
[----:B------:R-:W-:Y:S01]  /*5170*/  IMAD.MOV.U32 R83, RZ, RZ, RZ ;  /* 0x000000ffff537224 */ /* 0x000fe200078e00ff */
[----:B------:R-:W2:Y:S02]  /*5180*/  LDCU.64 UR62, c[0x0][0x348] ;  /* 0x00006900ff3e77ac */ /* 0x000ea40008000a00 */
[----:B------:R-:W-:Y:S01]  /*5190*/  LOP3.LUT R79, R3, R2, RZ, 0xfc, !PT ;  /* 0x00000002034f7212 */ /* 0x000fe200078efcff */
[----:B------:R-:W-:Y:S01]  /*51a0*/  IMAD.SHL.U32 R3, R81, 0x200000, RZ ;  /* 0x0020000051037824 */ /* 0x000fe200078e00ff */
[----:B-1----:R-:W-:Y:S01]  /*51b0*/  ULEA UR44, UR4, UR44, 0x18 ;  /* 0x0000002c042c7291 */ /* 0x002fe2000f8ec0ff */
[----:B------:R-:W1:Y:S01]  /*51c0*/  LDC.64 R72, c[0x0][0x8b0] ;  /* 0x00022c00ff487b82 */ /* 0x000e620000000a00 */
[----:B------:R-:W-:Y:S01]  /*51d0*/  IMAD.SHL.U32 R2, R69, 0x10, RZ ;  /* 0x0000001045027824 */ /* 0x000fe200078e00ff */
[----:B------:R-:W1:Y:S01]  /*51e0*/  LDCU UR41, c[0x0][0xb0c] ;  /* 0x00016180ff2977ac */ /* 0x000e620008000800 */
[----:B------:R-:W-:-:S02]  /*51f0*/  LOP3.LUT R3, R3, 0x200000, RZ, 0xc0, !PT ;  /* 0x0020000003037812 */ /* 0x000fc400078ec0ff */
[----:B------:R-:W-:Y:S01]  /*5200*/  VIADD R78, R79, UR44 ;  /* 0x0000002c4f4e7c36 */ /* 0x000fe20008000000 */
[----:B------:R-:W-:Y:S01]  /*5210*/  UIADD3 UR4, UPT, UPT, UR44, 0x1200, URZ ;  /* 0x000012002c047890 */ /* 0x000fe2000fffe0ff */
[----:B------:R-:W-:Y:S01]  /*5220*/  LOP3.LUT R37, R3, 0x400000, R37, 0xf8, !PT ;  /* 0x0040000003257812 */ /* 0x000fe200078ef825 */
[----:B------:R-:W3:Y:S01]  /*5230*/  LDS R0, [UR44+0x120] ;  /* 0x0001202cff007984 */ /* 0x000ee20008000800 */
[----:B------:R-:W1:Y:S01]  /*5240*/  LDC.64 R70, c[0x0][0x8a8] ;  /* 0x00022a00ff467b82 */ /* 0x000e620000000a00 */
[----:B------:R-:W-:Y:S01]  /*5250*/  LOP3.LUT R2, R2, 0x20, RZ, 0xc0, !PT ;  /* 0x0000002002027812 */ /* 0x000fe200078ec0ff */
[----:B------:R-:W1:Y:S01]  /*5260*/  LDCU UR61, c[0x0][0xb20] ;  /* 0x00016400ff3d77ac */ /* 0x000e620008000800 */
[----:B------:R-:W-:Y:S02]  /*5270*/  IMAD.U32 R87, RZ, RZ, UR4 ;  /* 0x00000004ff577e24 */ /* 0x000fe4000f8e00ff */
[----:B------:R-:W-:Y:S01]  /*5280*/  IADD3 R78, PT, PT, -R2, 0x200, R78 ;  /* 0x00000200024e7810 */ /* 0x000fe20007ffe14e */
[----:B------:R-:W1:Y:S01]  /*5290*/  LDCU UR39, c[0x0][0xb30] ;  /* 0x00016600ff2777ac */ /* 0x000e620008000800 */
[----:B------:R-:W1:Y:S01]  /*52a0*/  LDCU.64 UR56, c[0x0][0x888] ;  /* 0x00011100ff3877ac */ /* 0x000e620008000a00 */
[----:B------:R-:W1:Y:S01]  /*52b0*/  LDCU.64 UR42, c[0x0][0xb28] ;  /* 0x00016500ff2a77ac */ /* 0x000e620008000a00 */
[----:B------:R-:W1:Y:S01]  /*52c0*/  LDCU.128 UR48, c[0x0][0xb10] ;  /* 0x00016200ff3077ac */ /* 0x000e620008000c00 */
[----:B------:R-:W1:Y:S01]  /*52d0*/  LDCU UR52, c[0x0][0x374] ;  /* 0x00006e80ff3477ac */ /* 0x000e620008000800 */
[----:B------:R-:W-:Y:S01]  /*52e0*/  UIADD3 UR59, UPT, UPT, UR44, 0x200, URZ ;  /* 0x000002002c3b7890 */ /* 0x000fe2000fffe0ff */
[----:B--234-:R-:W-:-:S11]  /*52f0*/  IMAD.IADD R37, R0, 0x1, R37 ;  /* 0x0000000100257824 */ /* 0x01cfd600078e0225 */
.L_x_113:
[----:B------:R-:W-:Y:S02]  /*5300*/  LEA R3, R83, UR44, 0x3 ;  /* 0x0000002c53037c11 */ /* 0x000fe4000f8e18ff */
[----:B------:R-:W-:Y:S02]  /*5310*/  SHF.L.U32 R0, R85, 0x1f, RZ ;  /* 0x0000001f55007819 */ /* 0x000fe400000006ff */
[----:B-1----:R-:W-:Y:S02]  /*5320*/  LEA R4, R83, UR44, 0x4 ;  /* 0x0000002c53047c11 */ /* 0x002fe4000f8e20ff */
[----:B------:R-:W2:Y:S02]  /*5330*/  SYNCS.PHASECHK.TRANS64.TRYWAIT P0, [R3+URZ+0x70], R0 ;  /* 0x00007000030075a7 */ /* 0x000ea400080011ff */
[----:B--2---:R-:W-:Y:S05]  /*5340*/  @!P0 BRA `(.L_x_96) ;  /* 0x0000002000f48947 */ /* 0x004fea0003800000 */
.L_x_150:
[----:B------:R-:W3:Y:S01]  /*5350*/  LDS.128 R4, [R4+0x100] ;  /* 0x0001000004047984 */ /* 0x000ee20000000c00 */
[----:B------:R-:W-:Y:S01]  /*5360*/  UISETP.GE.AND UP0, UPT, UR40, 0x1, UPT ;  /* 0x000000012800788c */ /* 0x000fe2000bf06270 */
[----:B------:R-:W-:Y:S01]  /*5370*/  @!PT LDS RZ, [RZ] ;  /* 0x00000000fffff984 */ /* 0x000fe20000000800 */
[----:B------:R-:W-:Y:S01]  /*5380*/  @!PT LDS RZ, [RZ] ;  /* 0x00000000fffff984 */ /* 0x000fe20000000800 */
[----:B------:R-:W-:Y:S01]  /*5390*/  @!PT LDS RZ, [RZ] ;  /* 0x00000000fffff984 */ /* 0x000fe20000000800 */
[----:B------:R-:W-:Y:S01]  /*53a0*/  @!PT LDS RZ, [RZ] ;  /* 0x00000000fffff984 */ /* 0x000fe20000000800 */
[----:B------:R4:W-:Y:S06]  /*53b0*/  MEMBAR.ALL.CTA ;  /* 0x0000000000007992 */ /* 0x0009ec0000008000 */
[----:B----4-:R-:W4:Y:S01]  /*53c0*/  FENCE.VIEW.ASYNC.S ;  /* 0x00000000000073c6 */ /* 0x010f220000000000 */
[----:B---3--:R-:W-:Y:S11]  /*53d0*/  LOP3.LUT P0, RZ, R6, 0x1, RZ, 0xc0, !PT ;  /* 0x0000000106ff7812 */ /* 0x008ff6000780c0ff */
[----:B------:R-:W-:Y:S02]  /*53e0*/  @!UPT UIADD3 URZ, UPT, UPT, URZ, URZ, URZ ;  /* 0x000000fffffff290 */ /* 0x000fe4000fffe0ff */
[----:B----4-:R-:W-:Y:S01]  /*53f0*/  VOTEU.ANY UP1, P0 ;  /* 0x0000000000ff7886 */ /* 0x010fe20000020100 */
[----:B------:R-:W-:Y:S01]  /*5400*/  PLOP3.LUT P0, PT, PT, PT, UP1, 0x80, 0x8 ;  /* 0x000000000008781c */ /* 0x000fe20003f0f018 */
[----:B------:R-:W-:Y:S11]  /*5410*/  UP2UR UR47, UPR, URZ, 0x2 ;  /* 0x00000002ff2f7883 */ /* 0x000ff60008000000 */
[----:B------:R-:W-:Y:S01]  /*5420*/  @!UPT UIADD3 URZ, UPT, UPT, URZ, URZ, URZ ;  /* 0x000000fffffff290 */ /* 0x000fe2000fffe0ff */
        /* <DEDUP_REMOVED lines=13> */
[----:B-1----:R-:W-:Y:S02]  /*5500*/  UIMAD.WIDE.U32 UR4, UR52, UR51, URZ ;  /* 0x00000033340472a5 */ /* 0x002fe4000f8e00ff */
[----:B------:R-:W-:Y:S02]  /*5510*/  UIMAD.WIDE.U32 UR6, UR53, UR48, URZ ;  /* 0x00000030350672a5 */ /* 0x000fe4000f8e00ff */
[----:B------:R-:W-:Y:S02]  /*5520*/  UISETP.NE.AND UP0, UPT, UR50, 0x1, UPT ;  /* 0x000000013200788c */ /* 0x000fe4000bf05270 */
[----:B------:R-:W-:Y:S02]  /*5530*/  UIMAD.WIDE.U32 UR8, UR37, UR51, URZ ;  /* 0x00000033250872a5 */ /* 0x000fe4000f8e00ff */
[----:B------:R-:W-:Y:S02]  /*5540*/  UIMAD.WIDE.U32 UR10, UR38, UR48, URZ ;  /* 0x00000030260a72a5 */ /* 0x000fe4000f8e00ff */
[----:B------:R-:W-:Y:S02]  /*5550*/  UISETP.NE.AND UP1, UPT, UR41, 0x1, UPT ;  /* 0x000000012900788c */ /* 0x000fe4000bf25270 */
[----:B------:R-:W-:Y:S01]  /*5560*/  UISETP.NE.AND UP2, UPT, UR40, 0x1, UPT ;  /* 0x000000012800788c */ /* 0x000fe2000bf45270 */
[----:B------:R-:W-:Y:S02]  /*5570*/  UMOV UR4, UR5 ;  /* 0x0000000500047c82 */ /* 0x000fe40008000000 */
[----:B------:R-:W-:Y:S03]  /*5580*/  USHF.R.U32.HI UR5, URZ, UR61, UR4 ;  /* 0x0000003dff057299 */ /* 0x000fe60008011604 */
[----:B------:R-:W-:Y:S02]  /*5590*/  UMOV UR4, UR7 ;  /* 0x0000000700047c82 */ /* 0x000fe40008000000 */
[----:B------:R-:W-:Y:S02]  /*55a0*/  USHF.R.U32.HI UR7, URZ, UR49, UR4 ;  /* 0x00000031ff077299 */ /* 0x000fe40008011604 */
[----:B------:R-:W-:Y:S02]  /*55b0*/  USEL UR4, UR52, UR5, !UP0 ;  /* 0x0000000534047287 */ /* 0x000fe4000c000000 */
[----:B------:R-:W-:Y:S01]  /*55c0*/  USEL UR7, UR53, UR7, !UP1 ;  /* 0x0000000735077287 */ /* 0x000fe2000c800000 */
[----:B------:R-:W-:Y:S01]  /*55d0*/  UMOV UR5, UR9 ;  /* 0x0000000900057c82 */ /* 0x000fe20008000000 */
[----:B------:R-:W-:Y:S02]  /*55e0*/  UIMAD.WIDE.U32 UR8, UR4, UR42, URZ ;  /* 0x0000002a040872a5 */ /* 0x000fe4000f8e00ff */
[----:B------:R-:W-:Y:S03]  /*55f0*/  USHF.R.U32.HI UR6, URZ, UR61, UR5 ;  /* 0x0000003dff067299 */ /* 0x000fe60008011605 */
[----:B------:R-:W-:Y:S01]  /*5600*/  UMOV UR5, UR11 ;  /* 0x0000000b00057c82 */ /* 0x000fe20008000000 */
[----:B------:R-:W-:Y:S02]  /*5610*/  UIMAD.WIDE.U32 UR10, UR7, UR42, URZ ;  /* 0x0000002a070a72a5 */ /* 0x000fe4000f8e00ff */
[----:B------:R-:W-:Y:S02]  /*5620*/  USHF.R.U32.HI UR12, URZ, UR49, UR5 ;  /* 0x00000031ff0c7299 */ /* 0x000fe40008011605 */
[----:B------:R-:W-:Y:S01]  /*5630*/  USEL UR6, UR37, UR6, !UP0 ;  /* 0x0000000625067287 */ /* 0x000fe2000c000000 */
[----:B------:R-:W-:Y:S02]  /*5640*/  UMOV UR5, UR9 ;  /* 0x0000000900057c82 */ /* 0x000fe40008000000 */
[----:B------:R-:W-:Y:S01]  /*5650*/  UMOV UR10, UR11 ;  /* 0x0000000b000a7c82 */ /* 0x000fe20008000000 */
[----:B------:R-:W-:Y:S02]  /*5660*/  @UP2 USHF.R.U32.HI UR4, URZ, UR43, UR5 ;  /* 0x0000002bff042299 */ /* 0x000fe40008011605 */
[----:B------:R-:W-:Y:S02]  /*5670*/  @UP2 USHF.R.U32.HI UR7, URZ, UR43, UR10 ;  /* 0x0000002bff072299 */ /* 0x000fe4000801160a */
[----:B------:R-:W-:Y:S02]  /*5680*/  UIMAD UR4, UR40, UR4, URZ ;  /* 0x00000004280472a4 */ /* 0x000fe4000f8e02ff */
[----:B------:R-:W-:Y:S02]  /*5690*/  UIMAD.WIDE.U32 UR10, UR6, UR42, URZ ;  /* 0x0000002a060a72a5 */ /* 0x000fe4000f8e00ff */
[----:B------:R-:W-:Y:S02]  /*56a0*/  USEL UR5, UR38, UR12, !UP1 ;  /* 0x0000000c26057287 */ /* 0x000fe4000c800000 */
[----:B------:R-:W-:Y:S02]  /*56b0*/  UIMAD UR8, UR40, UR7, URZ ;  /* 0x00000007280872a4 */ /* 0x000fe4000f8e02ff */
[----:B------:R-:W-:Y:S03]  /*56c0*/  UISETP.GE.AND UP0, UPT, UR6, UR4, UPT ;  /* 0x000000040600728c */ /* 0x000fe6000bf06270 */
[----:B------:R-:W-:Y:S01]  /*56d0*/  UMOV UR4, UR11 ;  /* 0x0000000b00047c82 */ /* 0x000fe20008000000 */
[----:B------:R-:W-:Y:S02]  /*56e0*/  UISETP.GE.OR UP0, UPT, UR5, UR8, UP0 ;  /* 0x000000080500728c */ /* 0x000fe40008706670 */
[----:B------:R-:W-:Y:S02]  /*56f0*/  USHF.R.U32.HI UR4, URZ, UR43, UR4 ;  /* 0x0000002bff047299 */ /* 0x000fe40008011604 */
[----:B------:R-:W-:Y:S02]  /*5700*/  UIMAD.WIDE.U32 UR8, UR5, UR42, URZ ;  /* 0x0000002a050872a5 */ /* 0x000fe4000f8e00ff */
[----:B------:R-:W-:Y:S02]  /*5710*/  USEL UR11, UR6, UR4, !UP2 ;  /* 0x00000004060b7287 */ /* 0x000fe4000d000000 */
[----:B------:R-:W-:Y:S02]  /*5720*/  UIADD3 UR8, UPT, UPT, -UR5, URZ, URZ ;  /* 0x000000ff05087290 */ /* 0x000fe4000fffe1ff */
[----:B------:R-:W-:Y:S01]  /*5730*/  UIADD3 UR10, UPT, UPT, -UR11, URZ, URZ ;  /* 0x000000ff0b0a7290 */ /* 0x000fe2000fffe1ff */
[----:B------:R-:W-:Y:S01]  /*5740*/  @!UP0 UMOV UR4, UR9 ;  /* 0x0000000900048c82 */ /* 0x000fe20008000000 */
[----:B------:R-:W-:Y:S02]  /*5750*/  UIADD3 UR9, UPT, UPT, -UR6, URZ, URZ ;  /* 0x000000ff06097290 */ /* 0x000fe4000fffe1ff */
[----:B------:R-:W-:Y:S02]  /*5760*/  @!UP0 USHF.R.U32.HI UR4, URZ, UR43, UR4 ;  /* 0x0000002bff048299 */ /* 0x000fe40008011604 */
[----:B------:R-:W-:Y:S02]  /*5770*/  UIMAD UR10, UR40, UR10, UR6 ;  /* 0x0000000a280a72a4 */ /* 0x000fe4000f8e0206 */
[----:B------:R-:W-:Y:S04]  /*5780*/  @!UP0 USEL UR4, UR5, UR4, !UP2 ;  /* 0x0000000405048287 */ /* 0x000fe8000d000000 */
[----:B------:R-:W-:Y:S02]  /*5790*/  @!UP0 UIMAD UR10, UR7, UR10, UR4 ;  /* 0x0000000a070a82a4 */ /* 0x000fe4000f8e0204 */
[----:B------:R-:W-:Y:S02]  /*57a0*/  @!UP0 UIADD3 UR11, UPT, UPT, UR11, -UR4, URZ ;  /* 0x800000040b0b8290 */ /* 0x000fe4000fffe0ff */
[----:B------:R-:W-:Y:S02]  /*57b0*/  UIMAD UR7, UR41, UR8, UR38 ;  /* 0x00000008290772a4 */ /* 0x000fe4000f8e0226 */
[----:B------:R-:W-:Y:S02]  /*57c0*/  @!UP0 UIMAD UR6, UR11, UR40, UR5 ;  /* 0x000000280b0682a4 */ /* 0x000fe4000f8e0205 */
[----:B------:R-:W-:Y:S01]  /*57d0*/  UIMAD UR4, UR50, UR9, UR37 ;  /* 0x00000009320472a4 */ /* 0x000fe2000f8e0225 */
[----:B------:R-:W-:Y:S02]  /*57e0*/  @!UP0 UMOV UR5, UR10 ;  /* 0x0000000a00058c82 */ /* 0x000fe40008000000 */
[----:B------:R-:W-:Y:S02]  /*57f0*/  UIMAD UR38, UR5, UR41, UR7 ;  /* 0x00000029052672a4 */ /* 0x000fe4000f8e0207 */
[----:B------:R-:W-:Y:S11]  /*5800*/  UIMAD UR37, UR6, UR50, UR4 ;  /* 0x00000032062572a4 */ /* 0x000ff6000f8e0204 */
[----:B------:R-:W-:Y:S01]  /*5810*/  @!UPT UIADD3 URZ, UPT, UPT, URZ, URZ, URZ ;  /* 0x000000fffffff290 */ /* 0x000fe2000fffe0ff */
.L_x_97:
[----:B-1----:R-:W-:Y:S01]  /*5820*/  UISETP.NE.AND UP0, UPT, UR39, 0x1, UPT ;  /* 0x000000012700788c */ /* 0x002fe2000bf05270 */
[----:B------:R-:W-:Y:S10]  /*5830*/  IADD3 R83, PT, PT, R83, 0x1, RZ ;  /* 0x0000000153537810 */ /* 0x000ff40007ffe0ff */
[----:B------:R-:W1:Y:S01]  /*5840*/  @!UP0 LDCU.128 UR12, c[0x0][0xb10] ;  /* 0x00016200ff0c87ac */ /* 0x000e620008000c00 */
[----:B------:R-:W3:Y:S01]  /*5850*/  @!UP0 LDCU UR5, c[0x0][0xb0c] ;  /* 0x00016180ff0587ac */ /* 0x000ee20008000800 */
[----:B------:R-:W4:Y:S01]  /*5860*/  @!UP0 LDCU UR10, c[0x0][0xb20] ;  /* 0x00016400ff0a87ac */ /* 0x000f220008000800 */
[----:B-1----:R-:W-:Y:S02]  /*5870*/  UIMAD.WIDE.U32 UR8, UR38, UR12, URZ ;  /* 0x0000000c260872a5 */ /* 0x002fe4000f8e00ff */
[----:B------:R-:W-:Y:S02]  /*5880*/  UIMAD.WIDE.U32 UR6, UR37, UR15, URZ ;  /* 0x0000000f250672a5 */ /* 0x000fe4000f8e00ff */
[----:B------:R-:W-:Y:S03]  /*5890*/  @!UP0 UISETP.NE.AND UP1, UPT, UR14, 0x1, UPT ;  /* 0x000000010e00888c */ /* 0x000fe6000bf25270 */
[----:B------:R-:W-:Y:S01]  /*58a0*/  @!UP0 UMOV UR4, UR9 ;  /* 0x0000000900048c82 */ /* 0x000fe20008000000 */
[----:B---3--:R-:W-:Y:S02]  /*58b0*/  @!UP0 UISETP.NE.AND UP2, UPT, UR5, 0x1, UPT ;  /* 0x000000010500888c */ /* 0x008fe4000bf45270 */
[----:B------:R-:W-:Y:S01]  /*58c0*/  @!UP0 USHF.R.U32.HI UR4, URZ, UR13, UR4 ;  /* 0x0000000dff048299 */ /* 0x000fe20008011604 */
[----:B------:R-:W-:Y:S02]  /*58d0*/  @!UP0 UMOV UR6, UR7 ;  /* 0x0000000700068c82 */ /* 0x000fe40008000000 */
[----:B----4-:R-:W-:Y:S02]  /*58e0*/  @!UP0 USHF.R.U32.HI UR6, URZ, UR10, UR6 ;  /* 0x0000000aff068299 */ /* 0x010fe40008011606 */
[----:B------:R-:W-:Y:S02]  /*58f0*/  @!UP0 USEL UR7, UR38, UR4, !UP2 ;  /* 0x0000000426078287 */ /* 0x000fe4000d000000 */
[----:B------:R-:W-:Y:S04]  /*5900*/  @!UP0 USEL UR6, UR37, UR6, !UP1 ;  /* 0x0000000625068287 */ /* 0x000fe8000c800000 */
[----:B------:R-:W-:Y:S02]  /*5910*/  @!UP0 UIADD3 UR4, UPT, UPT, -UR7, UR6, URZ ;  /* 0x0000000607048290 */ /* 0x000fe4000fffe1ff */
[----:B------:R-:W-:Y:S02]  /*5920*/  @!UP0 UIADD3 UR6, UPT, UPT, UR7, -UR6, URZ ;  /* 0x8000000607068290 */ /* 0x000fe4000fffe0ff */
[----:B------:R-:W-:Y:S02]  /*5930*/  @!UP0 UIMAD UR38, UR4, UR5, UR38 ;  /* 0x00000005042682a4 */ /* 0x000fe4000f8e0226 */
[----:B------:R-:W-:Y:S02]  /*5940*/  @!UP0 UIMAD UR37, UR6, UR14, UR37 ;  /* 0x0000000e062582a4 */ /* 0x000fe4000f8e0225 */
[----:B------:R-:W-:Y:S09]  /*5950*/  ULOP3.LUT UP0, URZ, UR59, 0x1b0, URZ, 0xc0, !UPT ;  /* 0x000001b03bff7892 */ /* 0x000ff2000f80c0ff */
[----:B------:R-:W-:Y:S05]  /*5960*/  BRA.U !UP0, `(.L_x_98) ;  /* 0x0000000108407547 */ /* 0x000fea000b800000 */
[----:B------:R-:W1:Y:S01]  /*5970*/  LDCU.64 UR8, c[0x4][0x80] ;  /* 0x01001000ff0877ac */ /* 0x000e620008000a00 */
[----:B------:R-:W-:Y:S01]  /*5980*/  MOV R3, 0x0 ;  /* 0x0000000000037802 */ /* 0x000fe20000000f00 */
[----:B------:R-:W-:Y:S02]  /*5990*/  HFMA2 R12, -RZ, RZ, 0, 5.9604644775390625e-08 ;  /* 0x00000001ff0c7431 */ /* 0x000fe400000001ff */
[----:B------:R-:W-:Y:S02]  /*59a0*/  IMAD.MOV.U32 R8, RZ, RZ, 0x70 ;  /* 0x00000070ff087424 */ /* 0x000fe400078e00ff */
[----:B------:R-:W-:Y:S01]  /*59b0*/  IMAD.MOV.U32 R13, RZ, RZ, RZ ;  /* 0x000000ffff0d7224 */ /* 0x000fe200078e00ff */
[----:B------:R-:W3:Y:S01]  /*59c0*/  LDCU.64 UR6, c[0x4][0x88] ;  /* 0x01001100ff0677ac */ /* 0x000ee20008000a00 */
[----:B------:R-:W4:Y:S01]  /*59d0*/  LDC.64 R2, c[0x4][R3] ;  /* 0x0100000003027b82 */ /* 0x000f220000000a00 */
[----:B------:R-:W2:Y:S01]  /*59e0*/  LDCU.64 UR4, c[0x4][0x8] ;  /* 0x01000100ff0477ac */ /* 0x000ea20008000a00 */
[----:B-1----:R-:W-:Y:S01]  /*59f0*/  MOV R5, UR9 ;  /* 0x0000000900057c02 */ /* 0x002fe20008000f00 */
[----:B------:R-:W-:Y:S01]  /*5a00*/  IMAD.U32 R4, RZ, RZ, UR8 ;  /* 0x00000008ff047e24 */ /* 0x000fe2000f8e00ff */
[----:B---3--:R-:W-:Y:S01]  /*5a10*/  MOV R7, UR7 ;  /* 0x0000000700077c02 */ /* 0x008fe20008000f00 */
[----:B------:R-:W-:Y:S01]  /*5a20*/  IMAD.U32 R6, RZ, RZ, UR6 ;  /* 0x00000006ff067e24 */ /* 0x000fe2000f8e00ff */
[----:B--2---:R-:W-:Y:S01]  /*5a30*/  MOV R11, UR5 ;  /* 0x00000005000b7c02 */ /* 0x004fe20008000f00 */
[----:B------:R-:W-:Y:S02]  /*5a40*/  IMAD.U32 R10, RZ, RZ, UR4 ;  /* 0x00000004ff0a7e24 */ /* 0x000fe4000f8e00ff */
[----:B------:R-:W-:Y:S07]  /*5a50*/  LEPC R20, `(.L_x_98) ;  /* 0x000000001014794e */ /* 0x000fee0000000000 */
[----:B----45:R-:W-:Y:S05]  /*5a60*/  CALL.ABS.NOINC R2 ;  /* 0x0000000002007343 */ /* 0x030fea0003c00000 */
.L_x_98:
[----:B------:R-:W-:Y:S01]  /*5a70*/  LOP3.LUT P0, RZ, R87, 0x1b0, RZ, 0xc0, !PT ;  /* 0x000001b057ff7812 */ /* 0x000fe2000780c0ff */
[----:B------:R-:W-:Y:S11]  /*5a80*/  BSSY.RECONVERGENT B6, `(.L_x_99) ;  /* 0x0000013000067945 */ /* 0x000ff60003800200 */
[----:B------:R-:W-:Y:S01]  /*5a90*/  @!UPT UIADD3 URZ, UPT, UPT, URZ, URZ, URZ ;  /* 0x000000fffffff290 */ /* 0x000fe2000fffe0ff */
[----:B------:R-:W-:Y:S05]  /*5aa0*/  @!P0 BRA `(.L_x_100) ;  /* 0x0000000000408947 */ /* 0x000fea0003800000 */
        /* <DEDUP_REMOVED lines=16> */
.L_x_100:
[----:B------:R-:W-:Y:S05]  /*5bb0*/  BSYNC.RECONVERGENT B6 ;  /* 0x0000000000067941 */ /* 0x000fea0003800200 */
.L_x_99:
[----:B------:R-:W-:Y:S01]  /*5bc0*/  ISETP.NE.U32.AND P3, PT, R76, RZ, PT ;  /* 0x000000ff4c00720c */ /* 0x000fe20003f65070 */
[----:B------:R-:W-:Y:S01]  /*5bd0*/  UISETP.NE.AND UP1, UPT, UR60, URZ, UPT ;  /* 0x000000ff3c00728c */ /* 0x000fe2000bf25270 */
[----:B------:R-:W-:Y:S02]  /*5be0*/  ISETP.NE.U32.AND P4, PT, R72, RZ, PT ;  /* 0x000000ff4800720c */ /* 0x000fe40003f85070 */
[----:B------:R-:W-:Y:S02]  /*5bf0*/  ISETP.NE.AND.EX P3, PT, R77, RZ, PT, P3 ;  /* 0x000000ff4d00720c */ /* 0x000fe40003f65330 */
[----:B------:R-:W-:Y:S02]  /*5c00*/  PLOP3.LUT P1, PT, PT, PT, PT, 0x8, 0x80 ;  /* 0x000000000080781c */ /* 0x000fe40003f2e170 */
[----:B------:R-:W-:Y:S02]  /*5c10*/  PLOP3.LUT P0, PT, PT, PT, UP1, 0x80, 0x8 ;  /* 0x000000000008781c */ /* 0x000fe40003f0f018 */
[----:B------:R-:W-:Y:S02]  /*5c20*/  ISETP.NE.AND.EX P4, PT, R73, RZ, PT, P4 ;  /* 0x000000ff4900720c */ /* 0x000fe40003f85340 */
[----:B------:R-:W1:Y:S09]  /*5c30*/  @UP1 LDCU.64 UR4, c[0x0][0x888] ;  /* 0x00011100ff0417ac */ /* 0x000e720008000a00 */
[----:B------:R-:W-:Y:S01]  /*5c40*/  @P0 PLOP3.LUT P1, PT, P3, PT, PT, 0x80, 0x8 ;  /* 0x000000000008081c */ /* 0x000fe20001f2f070 */
[----:B-1----:R-:W-:Y:S04]  /*5c50*/  @UP1 UISETP.NE.U32.AND UP0, UPT, UR4, URZ, UPT ;  /* 0x000000ff0400128c */ /* 0x002fe8000bf05070 */
[----:B------:R-:W-:Y:S04]  /*5c60*/  @UP1 UISETP.NE.AND.EX UP0, UPT, UR5, URZ, UPT, UP0 ;  /* 0x000000ff0500128c */ /* 0x000fe8000bf05300 */
[----:B------:R-:W-:Y:S01]  /*5c70*/  @UP1 USEL UR4, URZ, 0xffffffff, UP0 ;  /* 0xffffffffff041887 */ /* 0x000fe20008000000 */
[----:B------:R-:W-:Y:S11]  /*5c80*/  @!P3 BRA `(.L_x_101) ;  /* 0x000000000030b947 */ /* 0x000ff60003800000 */
[----:B------:R-:W-:Y:S01]  /*5c90*/  ISETP.NE.U32.AND P2, PT, R74, RZ, PT ;  /* 0x000000ff4a00720c */ /* 0x000fe20003f45070 */
[----:B------:R-:W1:Y:S01]  /*5ca0*/  LDCU.64 UR6, c[0x0][0x358] ;  /* 0x00006b00ff0677ac */ /* 0x000e620008000a00 */
[----:B------:R-:W-:Y:S02]  /*5cb0*/  IMAD.MOV.U32 R80, RZ, RZ, 0x1 ;  /* 0x00000001ff507424 */ /* 0x000fe400078e00ff */
[----:B------:R-:W-:Y:S11]  /*5cc0*/  ISETP.NE.AND.EX P2, PT, R75, RZ, PT, P2 ;  /* 0x000000ff4b00720c */ /* 0x000ff60003f45320 */
[----:B------:R-:W-:Y:S02]  /*5cd0*/  @!UPT UIADD3 URZ, UPT, UPT, URZ, URZ, URZ ;  /* 0x000000fffffff290 */ /* 0x000fe4000fffe0ff */
[----:B------:R-:W3:Y:S01]  /*5ce0*/  @P2 LDC.64 R2, c[0x0][0x888] ;  /* 0x00022200ff022b82 */ /* 0x000ee20000000a00 */
[----:B--2---:R-:W-:Y:S04]  /*5cf0*/  @P2 IMAD R0, R76, UR36, RZ ;  /* 0x000000244c002c24 */ /* 0x004fe8000f8e02ff */
[----:B---3--:R-:W-:Y:S04]  /*5d00*/  @P2 IMAD.WIDE R2, R0, 0x4, R2 ;  /* 0x0000000400022825 */ /* 0x008fe800078e0202 */
[----:B------:R-:W-:Y:S01]  /*5d10*/  HFMA2 R0, -RZ, RZ, 0, 5.9604644775390625e-08 ;  /* 0x00000001ff007431 */ /* 0x000fe200000001ff */
[----:B-1---5:R1:W5:Y:S04]  /*5d20*/  @P2 LDG.E R39, desc[UR6][R2.64] ;  /* 0x0000000602272981 */ /* 0x022368000c1e1900 */
[----:B------:R-:W-:Y:S01]  /*5d30*/  @!P2 PRMT R80, R0, 0x7610, R80 ;  /* 0x000076100050a816 */ /* 0x000fe20000000050 */
[----:B-1----:R-:W3:Y:S06]  /*5d40*/  @!P2 LDC R39, c[0x0][0x880] ;  /* 0x00022000ff27ab82 */ /* 0x002eec0000000800 */
.L_x_101:
[----:B------:R-:W-:Y:S05]  /*5d50*/  @!P4 BRA `(.L_x_102) ;  /* 0x000000000024c947 */ /* 0x000fea0003800000 */
[----:B------:R-:W-:Y:S01]  /*5d60*/  ISETP.NE.U32.AND P2, PT, R70, RZ, PT ;  /* 0x000000ff4600720c */ /* 0x000fe20003f45070 */
[----:B------:R-:W1:Y:S03]  /*5d70*/  LDCU.64 UR6, c[0x0][0x358] ;  /* 0x00006b00ff0677ac */ /* 0x000e660008000a00 */
[----:B------:R-:W-:Y:S11]  /*5d80*/  ISETP.NE.AND.EX P2, PT, R71, RZ, PT, P2 ;  /* 0x000000ff4700720c */ /* 0x000ff60003f45320 */
[----:B------:R-:W-:Y:S02]  /*5d90*/  @!UPT UIADD3 URZ, UPT, UPT, URZ, URZ, URZ ;  /* 0x000000fffffff290 */ /* 0x000fe4000fffe0ff */
[----:B------:R-:W4:Y:S01]  /*5da0*/  @P2 LDC.64 R2, c[0x0][0x8a8] ;  /* 0x00022a00ff022b82 */ /* 0x000f220000000a00 */
[----:B--2---:R-:W-:Y:S04]  /*5db0*/  @P2 IMAD R0, R72, UR36, RZ ;  /* 0x0000002448002c24 */ /* 0x004fe8000f8e02ff */
[----:B----4-:R-:W-:Y:S05]  /*5dc0*/  @P2 IMAD.WIDE R2, R0, 0x4, R2 ;  /* 0x0000000400022825 */ /* 0x010fea00078e0202 */
[----:B-1---5:R1:W5:Y:S02]  /*5dd0*/  @P2 LDG.E R38, desc[UR6][R2.64] ;  /* 0x0000000602262981 */ /* 0x022364000c1e1900 */
[----:B-1----:R-:W4:Y:S02]  /*5de0*/  @!P2 LDC R38, c[0x0][0x8a0] ;  /* 0x00022800ff26ab82 */ /* 0x002f240000000800 */
.L_x_102:
[----:B---3-5:R-:W-:Y:S01]  /*5df0*/  @P0 FSETP.NEU.AND P4, PT, R39, RZ, PT ;  /* 0x000000ff2700020b */ /* 0x028fe20003f8d000 */
[----:B--2---:R-:W-:Y:S01]  /*5e00*/  IMAD.U32 R0, RZ, RZ, UR4 ;  /* 0x00000004ff007e24 */ /* 0x004fe2000f8e00ff */
[----:B------:R-:W-:Y:S01]  /*5e10*/  @P0 LOP3.LUT P2, RZ, R80, 0xff, RZ, 0xc0, !PT ;  /* 0x000000ff50ff0812 */ /* 0x000fe2000784c0ff */
[----:B------:R-:W-:Y:S01]  /*5e20*/  BSSY B1, `(.L_x_103) ;  /* 0x0000035000017945 */ /* 0x000fe20003800000 */
[----:B------:R-:W-:Y:S02]  /*5e30*/  @P0 SEL R2, RZ, 0xffffffff, P4 ;  /* 0xffffffffff020807 */ /* 0x000fe40002000000 */
[----:B------:R-:W-:Y:S02]  /*5e40*/  CS2R R18, SRZ ;  /* 0x0000000000127805 */ /* 0x000fe4000001ff00 */
[----:B------:R-:W-:Y:S02]  /*5e50*/  LEA R82, R36, UR44, 0x3 ;  /* 0x0000002c24527c11 */ /* 0x000fe4000f8e18ff */
[----:B------:R-:W-:Y:S02]  /*5e60*/  CS2R R16, SRZ ;  /* 0x0000000000107805 */ /* 0x000fe4000001ff00 */
[----:B------:R-:W-:Y:S02]  /*5e70*/  @P1 SEL R2, R0, R2, !P2 ;  /* 0x0000000200021207 */ /* 0x000fe40005000000 */
[----:B------:R-:W-:Y:S02]  /*5e80*/  CS2R R26, SRZ ;  /* 0x00000000001a7805 */ /* 0x000fe4000001ff00 */
[----:B------:R-:W-:Y:S02]  /*5e90*/  SHF.L.U32 R4, R86, 0x1f, RZ ;  /* 0x0000001f56047819 */ /* 0x000fe400000006ff */
[----:B------:R-:W-:Y:S02]  /*5ea0*/  CS2R R24, SRZ ;  /* 0x0000000000187805 */ /* 0x000fe4000001ff00 */
[----:B------:R-:W-:Y:S02]  /*5eb0*/  @P0 LOP3.LUT R2, R2, 0x1, RZ, 0xc0, !PT ;  /* 0x0000000102020812 */ /* 0x000fe400078ec0ff */
[----:B------:R-:W-:Y:S02]  /*5ec0*/  PLOP3.LUT P5, PT, PT, PT, PT, 0x8, 0x80 ;  /* 0x000000000080781c */ /* 0x000fe40003fae170 */
[----:B------:R-:W-:Y:S01]  /*5ed0*/  ISETP.NE.U32.OR P1, PT, R2, 0x1, !P0 ;  /* 0x000000010200780c */ /* 0x000fe20004725470 */
[----:B------:R-:W-:Y:S11]  /*5ee0*/  IMAD R2, R36, 0x20, R37 ;  /* 0x0000002024027824 */ /* 0x000ff600078e0225 */
[----:B------:R-:W-:Y:S01]  /*5ef0*/  @!UPT UIADD3 URZ, UPT, UPT, URZ, URZ, URZ ;  /* 0x000000fffffff290 */ /* 0x000fe2000fffe0ff */
[----:B------:R-:W-:Y:S04]  /*5f00*/  @P1 SHF.L.U32 R0, R84, 0x1f, RZ ;  /* 0x0000001f54001819 */ /* 0x000fe800000006ff */
[----:B------:R-:W1:Y:S01]  /*5f10*/  @P1 SYNCS.PHASECHK.TRANS64.TRYWAIT P0, [UR44+0x50], R0 ;  /* 0x00005000ff0015a7 */ /* 0x000e62000800112c */
[----:B------:R2:W3:Y:S01]  /*5f20*/  SYNCS.PHASECHK.TRANS64.TRYWAIT P4, [R82+URZ+0x90], R4 ;  /* 0x00009004520075a7 */ /* 0x0004e200080811ff */
[----:B-1----:R-:W-:Y:S01]  /*5f30*/  @P1 PLOP3.LUT P5, PT, P0, PT, PT, 0x8, 0x80 ;  /* 0x000000000080181c */ /* 0x002fe200007ae170 */
[----:B------:R-:W-:Y:S01]  /*5f40*/  @!UPT UIADD3 URZ, UPT, UPT, URZ, URZ, URZ ;  /* 0x000000fffffff290 */ /* 0x000fe2000fffe0ff */
[----:B--23--:R-:W-:Y:S11]  /*5f50*/  @!P1 BRA `(.L_x_104) ;  /* 0x0000000000849947 */ /* 0x00cff60003800000 */
[----:B------:R-:W-:Y:S01]  /*5f60*/  ISETP.NE.U32.AND P0, PT, RZ, UR56, PT ;  /* 0x00000038ff007c0c */ /* 0x000fe2000bf05070 */
[----:B------:R-:W-:Y:S01]  /*5f70*/  BSSY B0, `(.L_x_105) ;  /* 0x0000012000007945 */ /* 0x000fe20003800000 */
[----:B------:R-:W-:Y:S02]  /*5f80*/  FSETP.NEU.AND P2, PT, R39, RZ, PT ;  /* 0x000000ff2700720b */ /* 0x000fe40003f4d000 */
[----:B------:R-:W-:Y:S02]  /*5f90*/  CS2R R26, SRZ ;  /* 0x00000000001a7805 */ /* 0x000fe4000001ff00 */
[----:B------:R-:W-:Y:S02]  /*5fa0*/  ISETP.NE.AND.EX P0, PT, RZ, UR57, PT, P0 ;  /* 0x00000039ff007c0c */ /* 0x000fe4000bf05300 */
[----:B------:R-:W-:Y:S02]  /*5fb0*/  CS2R R24, SRZ ;  /* 0x0000000000187805 */ /* 0x000fe4000001ff00 */
[----:B------:R-:W-:Y:S02]  /*5fc0*/  LOP3.LUT P1, RZ, R80, 0xff, RZ, 0xc0, !PT ;  /* 0x000000ff50ff7812 */ /* 0x000fe4000782c0ff */
[----:B------:R-:W-:Y:S02]  /*5fd0*/  CS2R R18, SRZ ;  /* 0x0000000000127805 */ /* 0x000fe4000001ff00 */
[----:B------:R-:W-:Y:S02]  /*5fe0*/  SEL R0, RZ, 0xffffffff, P2 ;  /* 0xffffffffff007807 */ /* 0x000fe40001000000 */
[----:B------:R-:W-:Y:S02]  /*5ff0*/  CS2R R16, SRZ ;  /* 0x0000000000107805 */ /* 0x000fe4000001ff00 */
[----:B------:R-:W-:Y:S04]  /*6000*/  SEL R3, RZ, 0xffffffff, P0 ;  /* 0xffffffffff037807 */ /* 0x000fe80000000000 */
[----:B------:R-:W-:Y:S04]  /*6010*/  @P3 SEL R0, R3, R0, !P1 ;  /* 0x0000000003003207 */ /* 0x000fe80004800000 */
[----:B------:R-:W-:Y:S04]  /*6020*/  LOP3.LUT R0, R0, 0x1, RZ, 0xc0, !PT ;  /* 0x0000000100007812 */ /* 0x000fe800078ec0ff */
[----:B------:R-:W-:Y:S01]  /*6030*/  ISETP.NE.U32.AND P0, PT, R0, 0x1, PT ;  /* 0x000000010000780c */ /* 0x000fe20003f05070 */
[----:B------:R-:W-:Y:S01]  /*6040*/  @!UPT UIADD3 URZ, UPT, UPT, URZ, URZ, URZ ;  /* 0x000000fffffff290 */ /* 0x000fe2000fffe0ff */
[----:B------:R-:W-:Y:S11]  /*6050*/  @!P5 BRA `(.L_x_106) ;  /* 0x00000000000cd947 */ /* 0x000ff60003800000 */
[----:B------:R-:W-:Y:S04]  /*6060*/  SHF.L.U32 R3, R84, 0x1f, RZ ;  /* 0x0000001f54037819 */ /* 0x000fe800000006ff */
[----:B------:R-:W1:Y:S02]  /*6070*/  SYNCS.PHASECHK.TRANS64.TRYWAIT P1, [UR44+0x50], R3 ;  /* 0x00005003ff0075a7 */ /* 0x000e64000802112c */
[----:B-1----:R-:W-:Y:S05]  /*6080*/  @!P1 BRA `(.L_x_107) ;  /* 0x0000001400b89947 */ /* 0x002fea0003800000 */
.L_x_106:
[----:B------:R-:W-:Y:S05]  /*6090*/  BSYNC B0 ;  /* 0x0000000000007941 */ /* 0x000fea0003800000 */
.L_x_105:
[----:B------:R-:W2:Y:S01]  /*60a0*/  S2UR UR5, SR_CgaCtaId ;  /* 0x00000000000579c3 */ /* 0x000ea20000008800 */
[----:B------:R3:W1:Y:S01]  /*60b0*/  @P0 LDS.128 R24, [R79+UR44+0x200] ;  /* 0x0002002c4f180984 */ /* 0x0006620008000c00 */
[----:B------:R-:W-:Y:S01]  /*60c0*/  UIADD3 UR4, UPT, UPT, UR44, 0x58, URZ ;  /* 0x000000582c047890 */ /* 0x000fe2000fffe0ff */
[----:B------:R-:W-:Y:S02]  /*60d0*/  LOP3.LUT R84, R84, 0x1, RZ, 0x3c, !PT ;  /* 0x0000000154547812 */ /* 0x000fe400078e3cff */
[----:B------:R3:W1:Y:S01]  /*60e0*/  @P0 LDS.128 R16, [R78+0x10] ;  /* 0x000010004e100984 */ /* 0x0006620000000c00 */
[----:B------:R-:W-:Y:S01]  /*60f0*/  @!PT LDS RZ, [RZ] ;  /* 0x00000000fffff984 */ /* 0x000fe20000000800 */
[----:B------:R-:W-:Y:S01]  /*6100*/  @!PT LDS RZ, [RZ] ;  /* 0x00000000fffff984 */ /* 0x000fe20000000800 */
[----:B------:R-:W-:Y:S01]  /*6110*/  @!PT LDS RZ, [RZ] ;  /* 0x00000000fffff984 */ /* 0x000fe20000000800 */
[----:B------:R-:W-:Y:S01]  /*6120*/  @!PT LDS RZ, [RZ] ;  /* 0x00000000fffff984 */ /* 0x000fe20000000800 */
[----:B------:R5:W-:Y:S06]  /*6130*/  MEMBAR.ALL.CTA ;  /* 0x0000000000007992 */ /* 0x000bec0000008000 */
[----:B-----5:R-:W5:Y:S01]  /*6140*/  FENCE.VIEW.ASYNC.S ;  /* 0x00000000000073c6 */ /* 0x020f620000000000 */
[----:B--2---:R-:W-:Y:S09]  /*6150*/  UPRMT UR4, UR5, 0x654, UR4 ;  /* 0x0000065405047896 */ /* 0x004ff20008000004 */
[----:B---3-5:R-:W-:Y:S03]  /*6160*/  SYNCS.ARRIVE.TRANS64.RED.A1T0 RZ, [UR4], RZ ;  /* 0x000000ffffff79a7 */ /* 0x028fe60008100404 */
.L_x_104:
[----:B------:R-:W-:Y:S05]  /*6170*/  BSYNC B1 ;  /* 0x0000000000017941 */ /* 0x000fea0003800000 */
.L_x_103:
[----:B-1----:R-:W-:Y:S04]  /*6180*/  SHF.R.U32.HI R0, RZ, 0x15, R2 ;  /* 0x00000015ff007819 */ /* 0x002fe80000011602 */
[----:B------:R-:W-:Y:S01]  /*6190*/  LOP3.LUT P0, RZ, R0, 0x3, R81, 0x48, !PT ;  /* 0x0000000300ff7812 */ /* 0x000fe20007804851 */
[----:B------:R-:W-:Y:S01]  /*61a0*/  @!UPT UIADD3 URZ, UPT, UPT, URZ, URZ, URZ ;  /* 0x000000fffffff290 */ /* 0x000fe2000fffe0ff */
[----:B------:R-:W-:Y:S11]  /*61b0*/  @P4 BRA `(.L_x_108) ;  /* 0x0000000000084947 */ /* 0x000ff60003800000 */
[----:B------:R-:W1:Y:S02]  /*61c0*/  SYNCS.PHASECHK.TRANS64.TRYWAIT P1, [R82+URZ+0x90], R4 ;  /* 0x00009004520075a7 */ /* 0x000e6400080211ff */
[----:B-1----:R-:W-:Y:S05]  /*61d0*/  @!P1 BRA `(.L_x_109) ;  /* 0x00000014007c9947 */ /* 0x002fea0003800000 */
.L_x_108:
[----:B------:R-:W-:Y:S05]  /*61e0*/  @!P0 BRA `(.L_x_110) ;  /* 0x0000000000408947 */ /* 0x000fea0003800000 */
[----:B------:R-:W2:Y:S01]  /*61f0*/  LDCU.64 UR8, c[0x4][0x70] ;  /* 0x01000e00ff0877ac */ /* 0x000ea20008000a00 */
[----:B------:R-:W-:Y:S01]  /*6200*/  MOV R15, 0x0 ;  /* 0x00000000000f7802 */ /* 0x000fe20000000f00 */
[----:B------:R-:W-:Y:S02]  /*6210*/  HFMA2 R12, -RZ, RZ, 0, 5.9604644775390625e-08 ;  /* 0x00000001ff0c7431 */ /* 0x000fe400000001ff */
[----:B------:R-:W-:Y:S02]  /*6220*/  IMAD.MOV.U32 R8, RZ, RZ, 0x192 ;  /* 0x00000192ff087424 */ /* 0x000fe400078e00ff */
[----:B------:R-:W-:Y:S01]  /*6230*/  IMAD.MOV.U32 R13, RZ, RZ, RZ ;  /* 0x000000ffff0d7224 */ /* 0x000fe200078e00ff */
[----:B------:R-:W3:Y:S01]  /*6240*/  LDCU.64 UR6, c[0x4][0x78] ;  /* 0x01000f00ff0677ac */ /* 0x000ee20008000a00 */
[----:B------:R-:W4:Y:S01]  /*6250*/  LDC.64 R14, c[0x4][R15] ;  /* 0x010000000f0e7b82 */ /* 0x000f220000000a00 */
[----:B------:R-:W5:Y:S01]  /*6260*/  LDCU.64 UR4, c[0x4][0x10] ;  /* 0x01000200ff0477ac */ /* 0x000f620008000a00 */
[----:B--2---:R-:W-:Y:S01]  /*6270*/  MOV R5, UR9 ;  /* 0x0000000900057c02 */ /* 0x004fe20008000f00 */
[----:B-1----:R-:W-:Y:S01]  /*6280*/  IMAD.U32 R4, RZ, RZ, UR8 ;  /* 0x00000008ff047e24 */ /* 0x002fe2000f8e00ff */
[----:B---3--:R-:W-:Y:S01]  /*6290*/  MOV R7, UR7 ;  /* 0x0000000700077c02 */ /* 0x008fe20008000f00 */
[----:B------:R-:W-:Y:S01]  /*62a0*/  IMAD.U32 R6, RZ, RZ, UR6 ;  /* 0x00000006ff067e24 */ /* 0x000fe2000f8e00ff */
[----:B-----5:R-:W-:Y:S01]  /*62b0*/  MOV R11, UR5 ;  /* 0x00000005000b7c02 */ /* 0x020fe20008000f00 */
[----:B------:R-:W-:Y:S02]  /*62c0*/  IMAD.U32 R10, RZ, RZ, UR4 ;  /* 0x00000004ff0a7e24 */ /* 0x000fe4000f8e00ff */
[----:B------:R-:W-:Y:S07]  /*62d0*/  LEPC R20, `(.L_x_110) ;  /* 0x000000001014794e */ /* 0x000fee0000000000 */
[----:B----4-:R-:W-:Y:S05]  /*62e0*/  CALL.ABS.NOINC R14 ;  /* 0x000000000e007343 */ /* 0x010fea0003c00000 */
.L_x_110:
[----:B------:R-:W-:Y:S01]  /*62f0*/  LOP3.LUT P0, RZ, R69, 0x60, RZ, 0xc0, !PT ;  /* 0x0000006045ff7812 */ /* 0x000fe2000780c0ff */
[----:B------:R-:W-:Y:S05]  /*6300*/  WARPSYNC.ALL ;  /* 0x0000000000007948 */ /* 0x000fea0003800000 */
[----:B------:R-:W-:Y:S01]  /*6310*/  R2UR UR4, R2 ;  /* 0x00000000020472ca */ /* 0x000fe200000e0000 */
[----:B------:R-:W-:Y:S01]  /*6320*/  BSSY.RECONVERGENT B0, `(.L_x_111) ;  /* 0x000009d000007945 */ /* 0x000fe20003800200 */
[-C--:B------:R-:W-:Y:S02]  /*6330*/  F2FP.F16.E4M3.UNPACK_B R2, R24.reuse ;  /* 0x00000018ff02723e */ /* 0x080fe400020006ff */
[-C--:B-1----:R-:W-:Y:S02]  /*6340*/  F2FP.F16.E4M3.UNPACK_B R4, R25.reuse ;  /* 0x00000019ff04723e */ /* 0x082fe400020006ff */
[----:B------:R-:W-:Y:S01]  /*6350*/  F2FP.F16.E4M3.UNPACK_B R24, R24.H1 ;  /* 0x00000018ff18723e */ /* 0x000fe200030006ff */
[----:B------:R-:W-:Y:S01]  /*6360*/  HADD2.F32 R0, -RZ, R2.H0_H0 ;  /* 0x20000002ff007230 */ /* 0x000fe20000004100 */
[----:B------:R-:W-:Y:S01]  /*6370*/  F2FP.F16.E4M3.UNPACK_B R25, R25.H1 ;  /* 0x00000019ff19723e */ /* 0x000fe200030006ff */
[----:B------:R-:W-:Y:S01]  /*6380*/  HADD2.F32 R41, -RZ, R4.H0_H0 ;  /* 0x20000004ff297230 */ /* 0x000fe20000004100 */
[-C--:B------:R-:W-:Y:S01]  /*6390*/  F2FP.F16.E4M3.UNPACK_B R46, R26.reuse ;  /* 0x0000001aff2e723e */ /* 0x080fe200020006ff */
[--C-:B------:R-:W-:Y:S01]  /*63a0*/  HADD2.F32 R3, -RZ, R24.reuse.H0_H0 ;  /* 0x20000018ff037230 */ /* 0x100fe20000004100 */
[----:B------:R-:W-:Y:S01]  /*63b0*/  F2FP.F16.E4M3.UNPACK_B R48, R26.H1 ;  /* 0x0000001aff30723e */ /* 0x000fe200030006ff */
[----:B------:R-:W-:Y:S01]  /*63c0*/  HADD2.F32 R40, -RZ, R24.H1_H1 ;  /* 0x30000018ff287230 */ /* 0x000fe20000004100 */
[-C--:B------:R-:W-:Y:S01]  /*63d0*/  F2FP.F16.E4M3.UNPACK_B R50, R27.reuse ;  /* 0x0000001bff32723e */ /* 0x080fe200020006ff */
[----:B------:R-:W-:Y:S01]  /*63e0*/  HADD2.F32 R42, -RZ, R4.H1_H1 ;  /* 0x30000004ff2a7230 */ /* 0x000fe20000004100 */
[----:B------:R-:W-:Y:S01]  /*63f0*/  F2FP.F16.E4M3.UNPACK_B R52, R27.H1 ;  /* 0x0000001bff34723e */ /* 0x000fe200030006ff */
[--C-:B------:R-:W-:Y:S01]  /*6400*/  HADD2.F32 R43, -RZ, R25.reuse.H0_H0 ;  /* 0x20000019ff2b7230 */ /* 0x100fe20000004100 */
[-C--:B------:R-:W-:Y:S01]  /*6410*/  F2FP.F16.E4M3.UNPACK_B R54, R16.reuse ;  /* 0x00000010ff36723e */ /* 0x080fe200020006ff */
[----:B------:R-:W-:Y:S01]  /*6420*/  HADD2.F32 R44, -RZ, R25.H1_H1 ;  /* 0x30000019ff2c7230 */ /* 0x000fe20000004100 */
[----:B------:R-:W-:Y:S01]  /*6430*/  F2FP.F16.E4M3.UNPACK_B R56, R16.H1 ;  /* 0x00000010ff38723e */ /* 0x000fe200030006ff */
[----:B------:R-:W-:Y:S01]  /*6440*/  HADD2.F32 R2, -RZ, R2.H1_H1 ;  /* 0x30000002ff027230 */ /* 0x000fe20000004100 */
[-C--:B------:R-:W-:Y:S01]  /*6450*/  F2FP.F16.E4M3.UNPACK_B R58, R17.reuse ;  /* 0x00000011ff3a723e */ /* 0x080fe200020006ff */
[--C-:B------:R-:W-:Y:S01]  /*6460*/  HADD2.F32 R45, -RZ, R46.reuse.H0_H0 ;  /* 0x2000002eff2d7230 */ /* 0x100fe20000004100 */
        /* <DEDUP_REMOVED lines=10> */
[----:B------:R-:W1:Y:S01]  /*6510*/  LDTM.x32 R4, tmem[UR4] ;  /* 0x00000004000479ee */ /* 0x000e6200082c0000 */
[----:B------:R-:W-:Y:S01]  /*6520*/  NOP ;  /* 0x0000000000007918 */ /* 0x000fe20000000000 */
[----:B------:R-:W-:Y:S01]  /*6530*/  IADD3 R82, PT, PT, R82, 0xb0, RZ ;  /* 0x000000b052527810 */ /* 0x000fe20007ffe0ff */
[--C-:B------:R-:W-:Y:S01]  /*6540*/  HADD2.F32 R53, -RZ, R54.reuse.H0_H0 ;  /* 0x20000036ff357230 */ /* 0x100fe20000004100 */
[----:B------:R-:W-:Y:S01]  /*6550*/  IADD3 R36, PT, PT, R36, 0x1, RZ ;  /* 0x0000000124247810 */ /* 0x000fe20007ffe0ff */
[----:B------:R-:W-:Y:S01]  /*6560*/  HADD2.F32 R54, -RZ, R54.H1_H1 ;  /* 0x30000036ff367230 */ /* 0x000fe20000004100 */
[----:B------:R-:W-:Y:S01]  /*6570*/  LOP3.LUT R82, R82, 0xfefffff8, RZ, 0xc0, !PT ;  /* 0xfefffff852527812 */ /* 0x000fe200078ec0ff */
[--C-:B------:R-:W-:Y:S02]  /*6580*/  HADD2.F32 R57, -RZ, R58.reuse.H0_H0 ;  /* 0x2000003aff397230 */ /* 0x100fe40000004100 */
[----:B------:R-:W-:Y:S01]  /*6590*/  HADD2.F32 R58, -RZ, R58.H1_H1 ;  /* 0x3000003aff3a7230 */ /* 0x000fe20000004100 */
[----:B-1----:R1:W-:Y:S01]  /*65a0*/  SYNCS.ARRIVE.TRANS64.RED.A1T0 RZ, [R82+URZ], RZ ;  /* 0x000000ff52ff79a7 */ /* 0x0023e200081004ff */
[--C-:B------:R-:W-:Y:S02]  /*65b0*/  HADD2.F32 R61, -RZ, R62.reuse.H0_H0 ;  /* 0x2000003eff3d7230 */ /* 0x100fe40000004100 */
[----:B------:R-:W-:Y:S02]  /*65c0*/  HADD2.F32 R62, -RZ, R62.H1_H1 ;  /* 0x3000003eff3e7230 */ /* 0x000fe40000004100 */
[--C-:B------:R-:W-:Y:S02]  /*65d0*/  HADD2.F32 R65, -RZ, R66.reuse.H0_H0 ;  /* 0x20000042ff417230 */ /* 0x100fe40000004100 */
[----:B------:R-:W-:Y:S02]  /*65e0*/  HADD2.F32 R66, -RZ, R66.H1_H1 ;  /* 0x30000042ff427230 */ /* 0x000fe40000004100 */
[--C-:B------:R-:W-:Y:S02]  /*65f0*/  HADD2.F32 R51, -RZ, R52.reuse.H0_H0 ;  /* 0x20000034ff337230 */ /* 0x100fe40000004100 */
[----:B------:R-:W-:Y:S02]  /*6600*/  HADD2.F32 R52, -RZ, R52.H1_H1 ;  /* 0x30000034ff347230 */ /* 0x000fe40000004100 */
[--C-:B------:R-:W-:Y:S02]  /*6610*/  HADD2.F32 R55, -RZ, R56.reuse.H0_H0 ;  /* 0x20000038ff377230 */ /* 0x100fe40000004100 */
[C---:B----4-:R-:W-:Y:S01]  /*6620*/  FMUL R4, R38.reuse, R4 ;  /* 0x0000000426047220 */ /* 0x050fe20000400000 */
[C---:B------:R-:W-:Y:S01]  /*6630*/  FMUL R5, R38.reuse, R5 ;  /* 0x0000000526057220 */ /* 0x040fe20000400000 */
[C---:B------:R-:W-:Y:S01]  /*6640*/  FMUL R8, R38.reuse, R8 ;  /* 0x0000000826087220 */ /* 0x040fe20000400000 */
[C---:B------:R-:W-:Y:S01]  /*6650*/  FMUL R9, R38.reuse, R9 ;  /* 0x0000000926097220 */ /* 0x040fe20000400000 */
[C---:B------:R-:W-:Y:S01]  /*6660*/  FFMA R4, R39.reuse, R0, R4 ;  /* 0x0000000027047223 */ /* 0x040fe20000000004 */
[C---:B------:R-:W-:Y:S01]  /*6670*/  FFMA R5, R39.reuse, R2, R5 ;  /* 0x0000000227057223 */ /* 0x040fe20000000005 */
[C---:B------:R-:W-:Y:S01]  /*6680*/  FMUL R12, R38.reuse, R12 ;  /* 0x0000000c260c7220 */ /* 0x040fe20000400000 */
        /* <DEDUP_REMOVED lines=15> */
[C---:B------:R-:W-:Y:S01]  /*6780*/  FFMA R6, R39.reuse, R3, R6 ;  /* 0x0000000327067223 */ /* 0x040fe20000000006 */
[C---:B------:R-:W-:Y:S01]  /*6790*/  FFMA R7, R39.reuse, R40, R7 ;  /* 0x0000002827077223 */ /* 0x040fe20000000007 */
[C---:B------:R-:W-:Y:S01]  /*67a0*/  FFMA R8, R39.reuse, R41, R8 ;  /* 0x0000002927087223 */ /* 0x040fe20000000008 */
[C---:B------:R-:W-:Y:S01]  /*67b0*/  FFMA R9, R39.reuse, R42, R9 ;  /* 0x0000002a27097223 */ /* 0x040fe20000000009 */
[C---:B------:R-:W-:Y:S01]  /*67c0*/  FFMA R10, R39.reuse, R43, R10 ;  /* 0x0000002b270a7223 */ /* 0x040fe2000000000a */
[C---:B------:R-:W-:Y:S01]  /*67d0*/  FFMA R11, R39.reuse, R44, R11 ;  /* 0x0000002c270b7223 */ /* 0x040fe2000000000b */
[C---:B------:R-:W-:Y:S01]  /*67e0*/  FFMA R12, R39.reuse, R45, R12 ;  /* 0x0000002d270c7223 */ /* 0x040fe2000000000c */
[----:B------:R-:W-:Y:S01]  /*67f0*/  FFMA R13, R39, R46, R13 ;  /* 0x0000002e270d7223 */ /* 0x000fe2000000000d */
[----:B------:R-:W-:Y:S01]  /*6800*/  F2FP.SATFINITE.E4M3.F32.PACK_AB_MERGE_C R6, R7, R6, RZ ;  /* 0x000000060706723e */ /* 0x000fe200048070ff */
[C---:B------:R-:W-:Y:S01]  /*6810*/  FMUL R14, R38.reuse, R14 ;  /* 0x0000000e260e7220 */ /* 0x040fe20000400000 */
[----:B------:R-:W-:Y:S01]  /*6820*/  F2FP.SATFINITE.E4M3.F32.PACK_AB_MERGE_C R10, R11, R10, RZ ;  /* 0x0000000a0b0a723e */ /* 0x000fe200048070ff */
[C---:B------:R-:W-:Y:S01]  /*6830*/  FMUL R15, R38.reuse, R15 ;  /* 0x0000000f260f7220 */ /* 0x040fe20000400000 */
[----:B------:R-:W-:Y:S01]  /*6840*/  F2FP.SATFINITE.E4M3.F32.PACK_AB_MERGE_C R4, R5, R4, R6 ;  /* 0x000000040504723e */ /* 0x000fe20004807006 */
[----:B------:R-:W-:Y:S01]  /*6850*/  FFMA R14, R39, R47, R14 ;  /* 0x0000002f270e7223 */ /* 0x000fe2000000000e */
[----:B------:R-:W-:Y:S01]  /*6860*/  F2FP.SATFINITE.E4M3.F32.PACK_AB_MERGE_C R5, R9, R8, R10 ;  /* 0x000000080905723e */ /* 0x000fe2000480700a */
[C---:B------:R-:W-:Y:S01]  /*6870*/  FFMA R15, R39.reuse, R48, R15 ;  /* 0x00000030270f7223 */ /* 0x040fe2000000000f */
[C---:B------:R-:W-:Y:S01]  /*6880*/  FFMA R16, R39.reuse, R49, R16 ;  /* 0x0000003127107223 */ /* 0x040fe20000000010 */
[C---:B------:R-:W-:Y:S01]  /*6890*/  FFMA R17, R39.reuse, R50, R17 ;  /* 0x0000003227117223 */ /* 0x040fe20000000011 */
[C---:B------:R-:W-:Y:S01]  /*68a0*/  FMUL R18, R38.reuse, R18 ;  /* 0x0000001226127220 */ /* 0x040fe20000400000 */
[C---:B------:R-:W-:Y:S01]  /*68b0*/  FMUL R19, R38.reuse, R19 ;  /* 0x0000001326137220 */ /* 0x040fe20000400000 */
[----:B------:R-:W-:Y:S02]  /*68c0*/  HADD2.F32 R56, -RZ, R56.H1_H1 ;  /* 0x30000038ff387230 */ /* 0x000fe40000004100 */
[C---:B------:R-:W-:Y:S01]  /*68d0*/  FMUL R22, R38.reuse, R22 ;  /* 0x0000001626167220 */ /* 0x040fe20000400000 */
[C---:B------:R-:W-:Y:S01]  /*68e0*/  FFMA R18, R39.reuse, R51, R18 ;  /* 0x0000003327127223 */ /* 0x040fe20000000012 */
[C---:B------:R-:W-:Y:S01]  /*68f0*/  FFMA R19, R39.reuse, R52, R19 ;  /* 0x0000003427137223 */ /* 0x040fe20000000013 */
[C---:B------:R-:W-:Y:S01]  /*6900*/  FMUL R23, R38.reuse, R23 ;  /* 0x0000001726177220 */ /* 0x040fe20000400000 */
[C---:B------:R-:W-:Y:S01]  /*6910*/  FFMA R20, R39.reuse, R53, R20 ;  /* 0x0000003527147223 */ /* 0x040fe20000000014 */
[C---:B------:R-:W-:Y:S01]  /*6920*/  FFMA R21, R39.reuse, R54, R21 ;  /* 0x0000003627157223 */ /* 0x040fe20000000015 */
[--C-:B------:R-:W-:Y:S02]  /*6930*/  HADD2.F32 R59, -RZ, R60.reuse.H0_H0 ;  /* 0x2000003cff3b7230 */ /* 0x100fe40000004100 */
[C---:B------:R-:W-:Y:S01]  /*6940*/  FFMA R22, R39.reuse, R55, R22 ;  /* 0x0000003727167223 */ /* 0x040fe20000000016 */
[----:B------:R-:W-:Y:S02]  /*6950*/  HADD2.F32 R60, -RZ, R60.H1_H1 ;  /* 0x3000003cff3c7230 */ /* 0x000fe40000004100 */
[C---:B------:R-:W-:Y:S01]  /*6960*/  FMUL R3, R38.reuse, R26 ;  /* 0x0000001a26037220 */ /* 0x040fe20000400000 */
        /* <DEDUP_REMOVED lines=16> */
[----:B------:R-:W-:Y:S01]  /*6a70*/  FFMA R31, R39, R64, R31 ;  /* 0x00000040271f7223 */ /* 0x000fe2000000001f */
[----:B------:R-:W-:Y:S01]  /*6a80*/  FMUL R35, R38, R35 ;  /* 0x0000002326237220 */ /* 0x000fe20000400000 */
[----:B------:R-:W-:Y:S01]  /*6a90*/  F2FP.SATFINITE.E4M3.F32.PACK_AB_MERGE_C R14, R15, R14, RZ ;  /* 0x0000000e0f0e723e */ /* 0x000fe200048070ff */
[----:B------:R-:W-:Y:S01]  /*6aa0*/  FFMA R28, R39, R65, R28 ;  /* 0x00000041271c7223 */ /* 0x000fe2000000001c */
[----:B------:R-:W-:Y:S01]  /*6ab0*/  F2FP.SATFINITE.E4M3.F32.PACK_AB_MERGE_C R7, R19, R18, RZ ;  /* 0x000000121307723e */ /* 0x000fe200048070ff */
[C---:B------:R-:W-:Y:S01]  /*6ac0*/  FFMA R29, R39.reuse, R66, R29 ;  /* 0x00000042271d7223 */ /* 0x040fe2000000001d */
[----:B------:R-:W-:Y:S01]  /*6ad0*/  FFMA R30, R39, R67, R30 ;  /* 0x00000043271e7223 */ /* 0x000fe2000000001e */
[----:B------:R-:W-:Y:S01]  /*6ae0*/  F2FP.SATFINITE.E4M3.F32.PACK_AB_MERGE_C R22, R23, R22, RZ ;  /* 0x000000161716723e */ /* 0x000fe200048070ff */
[----:B------:R-:W-:Y:S01]  /*6af0*/  FFMA R35, R39, R68, R35 ;  /* 0x0000004427237223 */ /* 0x000fe20000000023 */
[----:B------:R-:W-:Y:S02]  /*6b00*/  F2FP.SATFINITE.E4M3.F32.PACK_AB_MERGE_C R6, R13, R12, R14 ;  /* 0x0000000c0d06723e */ /* 0x000fe4000480700e */
[----:B------:R-:W-:Y:S02]  /*6b10*/  F2FP.SATFINITE.E4M3.F32.PACK_AB_MERGE_C R7, R17, R16, R7 ;  /* 0x000000101107723e */ /* 0x000fe40004807007 */
[----:B------:R-:W-:Y:S02]  /*6b20*/  F2FP.SATFINITE.E4M3.F32.PACK_AB_MERGE_C R20, R21, R20, R22 ;  /* 0x000000141514723e */ /* 0x000fe40004807016 */
[----:B------:R-:W-:Y:S01]  /*6b30*/  F2FP.SATFINITE.E4M3.F32.PACK_AB_MERGE_C R3, R27, R3, RZ ;  /* 0x000000031b03723e */ /* 0x000fe200048070ff */
[----:B------:R1:W-:Y:S01]  /*6b40*/  STS.128 [R79+UR44+0x1200], R4 ;  /* 0x001200044f007988 */ /* 0x0003e20008000c2c */
[----:B------:R-:W-:Y:S02]  /*6b50*/  F2FP.SATFINITE.E4M3.F32.PACK_AB_MERGE_C R22, R31, R26, RZ ;  /* 0x0000001a1f16723e */ /* 0x000fe400048070ff */
[----:B------:R-:W-:Y:S02]  /*6b60*/  F2FP.SATFINITE.E4M3.F32.PACK_AB_MERGE_C R23, R35, R30, RZ ;  /* 0x0000001e2317723e */ /* 0x000fe400048070ff */
[----:B------:R-:W-:Y:S02]  /*6b70*/  F2FP.SATFINITE.E4M3.F32.PACK_AB_MERGE_C R21, R2, R0, R3 ;  /* 0x000000000215723e */ /* 0x000fe40004807003 */
[----:B------:R-:W-:Y:S02]  /*6b80*/  F2FP.SATFINITE.E4M3.F32.PACK_AB_MERGE_C R22, R25, R24, R22 ;  /* 0x000000181916723e */ /* 0x000fe40004807016 */
[----:B------:R-:W-:Y:S05]  /*6b90*/  F2FP.SATFINITE.E4M3.F32.PACK_AB_MERGE_C R23, R29, R28, R23 ;  /* 0x0000001c1d17723e */ /* 0x000fea0004807017 */
[----:B------:R1:W-:Y:S01]  /*6ba0*/  STS.128 [R78+0x1010], R20 ;  /* 0x001010144e007388 */ /* 0x0003e20000000c00 */
[----:B------:R-:W-:Y:S01]  /*6bb0*/  @!PT LDS RZ, [RZ] ;  /* 0x00000000fffff984 */ /* 0x000fe20000000800 */
[----:B------:R-:W-:Y:S01]  /*6bc0*/  @!PT LDS RZ, [RZ] ;  /* 0x00000000fffff984 */ /* 0x000fe20000000800 */
[----:B------:R-:W-:Y:S01]  /*6bd0*/  @!PT LDS RZ, [RZ] ;  /* 0x00000000fffff984 */ /* 0x000fe20000000800 */
[----:B------:R-:W-:Y:S01]  /*6be0*/  @!PT LDS RZ, [RZ] ;  /* 0x00000000fffff984 */ /* 0x000fe20000000800 */
[----:B------:R2:W-:Y:S07]  /*6bf0*/  MEMBAR.ALL.CTA ;  /* 0x0000000000007992 */ /* 0x0005ee0000008000 */
[----:B--2---:R-:W2:Y:S02]  /*6c00*/  FENCE.VIEW.ASYNC.S ;  /* 0x00000000000073c6 */ /* 0x004ea40000000000 */
[----:B--2---:R-:W-:Y:S06]  /*6c10*/  BAR.SYNC.DEFER_BLOCKING 0x1, 0x80 ;  /* 0x0042000000007b1d */ /* 0x004fec0000010000 */
[----:B------:R-:W-:Y:S05]  /*6c20*/  @P0 BRA `(.L_x_112) ;  /* 0x0000000000300947 */ /* 0x000fea0003800000 */
[----:B------:R-:W-:Y:S02]  /*6c30*/  UIADD3 UR4, UPT, UPT, UR44, 0x1200, URZ ;  /* 0x000012002c047890 */ /* 0x000fe4000fffe0ff */
[----:B------:R-:W-:Y:S02]  /*6c40*/  USHF.L.U32 UR9, UR45, 0x6, URZ ;  /* 0x000000062d097899 */ /* 0x000fe400080006ff */
[----:B------:R-:W-:Y:S02]  /*6c50*/  USHF.L.U32 UR10, UR46, 0x6, URZ ;  /* 0x000000062e0a7899 */ /* 0x000fe400080006ff */
[----:B------:R-:W-:Y:S01]  /*6c60*/  MOV R87, UR4 ;  /* 0x0000000400577c02 */ /* 0x000fe20008000f00 */
[----:B------:R-:W-:Y:S01]  /*6c70*/  UIADD3 UR4, UP0, UPT, UR62, 0x680, URZ ;  /* 0x000006803e047890 */ /* 0x000fe2000ff1e0ff */
[----:B------:R-:W-:Y:S02]  /*6c80*/  UMOV UR11, UR36 ;  /* 0x00000024000b7c82 */ /* 0x000fe40008000000 */
[----:B------:R-:W-:Y:S01]  /*6c90*/  R2UR UR8, R87 ;  /* 0x00000000570872ca */ /* 0x000fe200000e0000 */
[----:B------:R-:W-:Y:S11]  /*6ca0*/  UIADD3.X UR5, UPT, UPT, URZ, UR63, URZ, UP0, !UPT ;  /* 0x0000003fff057290 */ /* 0x000ff600087fe4ff */
[----:B------:R-:W-:Y:S01]  /*6cb0*/  @!UPT UIADD3 URZ, UPT, UPT, URZ, URZ, URZ ;  /* 0x000000fffffff290 */ /* 0x000fe2000fffe0ff */
[----:B------:R2:W-:Y:S01]  /*6cc0*/  UTMASTG.3D [UR8], [UR4] ;  /* 0x00000008040073b5 */ /* 0x0005e20008010000 */
[----:B------:R0:W-:Y:S01]  /*6cd0*/  UTMACMDFLUSH ;  /* 0x00000000000079b7 */ /* 0x0001e20000000000 */
[----:B--2---:R-:W-:Y:S04]  /*6ce0*/  DEPBAR.LE SB0, 0x0 ;  /* 0x000080000000791a */ /* 0x004fe80000000000 */
.L_x_112:
[----:B------:R-:W-:Y:S05]  /*6cf0*/  BSYNC.RECONVERGENT B0 ;  /* 0x0000000000007941 */ /* 0x000fea0003800200 */
.L_x_111:
[----:B------:R-:W-:Y:S01]  /*6d00*/  BAR.SYNC.DEFER_BLOCKING 0x1, 0x80 ;  /* 0x0042000000007b1d */ /* 0x000fe20000010000 */
[----:B------:R-:W-:Y:S01]  /*6d10*/  ISETP.NE.AND P0, PT, R83, 0x2, PT ;  /* 0x000000025300780c */ /* 0x000fe20003f05270 */
[----:B------:R-:W-:Y:S01]  /*6d20*/  UISETP.NE.AND UP0, UPT, UR47, URZ, UPT ;  /* 0x000000ff2f00728c */ /* 0x000fe2000bf05270 */
[----:B------:R-:W-:Y:S01]  /*6d30*/  ISETP.NE.AND P1, PT, R36, 0x4, PT ;  /* 0x000000042400780c */ /* 0x000fe20003f25270 */
[----:B------:R-:W-:Y:S01]  /*6d40*/  UIADD3 UR45, UPT, UPT, UR37, UR55, URZ ;  /* 0x00000037252d7290 */ /* 0x000fe2000fffe0ff */
[----:B------:R-:W-:Y:S01]  /*6d50*/  SEL R2, RZ, 0x1, P0 ;  /* 0x00000001ff027807 */ /* 0x000fe20000000000 */
[----:B------:R-:W-:Y:S01]  /*6d60*/  UIADD3 UR46, UPT, UPT, UR38, UR58, URZ ;  /* 0x0000003a262e7290 */ /* 0x000fe2000fffe0ff */
[----:B------:R-:W-:Y:S02]  /*6d70*/  SEL R0, RZ, 0x1, P1 ;  /* 0x00000001ff007807 */ /* 0x000fe40000800000 */
[----:B------:R-:W-:Y:S02]  /*6d80*/  LOP3.LUT R85, R85, R2, RZ, 0x3c, !PT ;  /* 0x0000000255557212 */ /* 0x000fe400078e3cff */
[----:B------:R-:W-:Y:S02]  /*6d90*/  LOP3.LUT R86, R86, R0, RZ, 0x3c, !PT ;  /* 0x0000000056567212 */ /* 0x000fe400078e3cff */
[----:B------:R-:W-:Y:S02]  /*6da0*/  SEL R83, R83, RZ, P0 ;  /* 0x000000ff53537207 */ /* 0x000fe40000000000 */
[----:B------:R-:W-:Y:S01]  /*6db0*/  SEL R36, R36, RZ, P1 ;  /* 0x000000ff24247207 */ /* 0x000fe20000800000 */
[----:B------:R-:W-:Y:S01]  /*6dc0*/  UMOV UR36, UR54 ;  /* 0x0000003600247c82 */ /* 0x000fe20008000000 */
[----:B------:R-:W-:Y:S05]  /*6dd0*/  BRA.U UP0, `(.L_x_113) ;  /* 0xffffffe500487547 */ /* 0x000fea000b83ffff */
[----:B------:R-:W-:Y:S05]  /*6de0*/  EXIT ;  /* 0x000000000000794d */ /* 0x000fea0003800000 */
.L_x_24:
[----:B-1----:R1:W2:Y:S02]  /*6df0*/  SYNCS.PHASECHK.TRANS64.TRYWAIT P0, [R0+URZ+0xe0], R2 ;  /* 0x0000e002000075a7 */ /* 0x0022a400080011ff */
[----:B--2---:R-:W-:Y:S05]  /*6e00*/  @!P0 NANOSLEEP.SYNCS 0x989680 ;  /* 0x009896800000895d */ /* 0x004fea0003900000 */
[----:B------:R-:W2:Y:S02]  /*6e10*/  @!P0 SYNCS.PHASECHK.TRANS64 P0, [R0+URZ+0xe0], R2 ;  /* 0x0000e002000085a7 */ /* 0x000ea400080010ff */
[----:B--2---:R-:W-:Y:S05]  /*6e20*/  @!P0 BRA `(.L_x_24) ;  /* 0xfffffffc00f08947 */ /* 0x004fea000383ffff */
[----:B------:R-:W-:Y:S05]  /*6e30*/  BRA `(.L_x_114) ;  /* 0xffffffac00087947 */ /* 0x000fea000383ffff */
.L_x_27:
[----:B-1----:R-:W-:-:S07]  /*6e40*/  MOV R0, UR33 ;  /* 0x0000002100007c02 */ /* 0x002fce0008000f00 */
.L_x_115:
[----:B-1----:R1:W2:Y:S02]  /*6e50*/  SYNCS.PHASECHK.TRANS64.TRYWAIT P0, [R0+URZ+0x28], R3 ;  /* 0x00002803000075a7 */ /* 0x0022a400080011ff */
[----:B--2---:R-:W-:Y:S05]  /*6e60*/  @!P0 NANOSLEEP.SYNCS 0x989680 ;  /* 0x009896800000895d */ /* 0x004fea0003900000 */
[----:B------:R-:W2:Y:S02]  /*6e70*/  @!P0 SYNCS.PHASECHK.TRANS64 P0, [R0+URZ+0x28], R3 ;  /* 0x00002803000085a7 */ /* 0x000ea400080010ff */
[----:B--2---:R-:W-:Y:S05]  /*6e80*/  @!P0 BRA `(.L_x_115) ;  /* 0xfffffffc00f08947 */ /* 0x004fea000383ffff */
[----:B------:R-:W-:Y:S05]  /*6e90*/  BRA `(.L_x_26) ;  /* 0xffffffac00587947 */ /* 0x000fea000383ffff */
.L_x_34:
[----:B-1----:R-:W-:-:S07]  /*6ea0*/  MOV R0, UR17 ;  /* 0x0000001100007c02 */ /* 0x002fce0008000f00 */
.L_x_116:
[----:B-1----:R1:W2:Y:S02]  /*6eb0*/  SYNCS.PHASECHK.TRANS64.TRYWAIT P0, [R0+URZ+0x28], R3 ;  /* 0x00002803000075a7 */ /* 0x0022a400080011ff */
[----:B--2---:R-:W-:Y:S05]  /*6ec0*/  @!P0 NANOSLEEP.SYNCS 0x989680 ;  /* 0x009896800000895d */ /* 0x004fea0003900000 */
[----:B------:R-:W2:Y:S02]  /*6ed0*/  @!P0 SYNCS.PHASECHK.TRANS64 P0, [R0+URZ+0x28], R3 ;  /* 0x00002803000085a7 */ /* 0x000ea400080010ff */
[----:B--2---:R-:W-:Y:S05]  /*6ee0*/  @!P0 BRA `(.L_x_116) ;  /* 0xfffffffc00f08947 */ /* 0x004fea000383ffff */
[----:B------:R-:W-:Y:S05]  /*6ef0*/  BRA `(.L_x_33) ;  /* 0xffffffb000187947 */ /* 0x000fea000383ffff */
.L_x_39:
[----:B-1----:R1:W2:Y:S02]  /*6f00*/  SYNCS.PHASECHK.TRANS64.TRYWAIT P0, [R3+URZ+0x70], R0 ;  /* 0x00007000030075a7 */ /* 0x0022a400080011ff */
[----:B--2---:R-:W-:Y:S05]  /*6f10*/  @!P0 NANOSLEEP.SYNCS 0x989680 ;  /* 0x009896800000895d */ /* 0x004fea0003900000 */
[----:B------:R-:W2:Y:S02]  /*6f20*/  @!P0 SYNCS.PHASECHK.TRANS64 P0, [R3+URZ+0x70], R0 ;  /* 0x00007000030085a7 */ /* 0x000ea400080010ff */
[----:B--2---:R-:W-:Y:S05]  /*6f30*/  @!P0 BRA `(.L_x_39) ;  /* 0xfffffffc00f08947 */ /* 0x004fea000383ffff */
[----:B------:R-:W-:Y:S05]  /*6f40*/  BRA `(.L_x_117) ;  /* 0xffffffb000bc7947 */ /* 0x000fea000383ffff */
.L_x_43:
[----:B------:R-:W-:-:S07]  /*6f50*/  MOV R0, UR4 ;  /* 0x0000000400007c02 */ /* 0x000fce0008000f00 */
.L_x_118:
[----:B-1----:R1:W2:Y:S02]  /*6f60*/  SYNCS.PHASECHK.TRANS64.TRYWAIT P0, [R0+URZ], R2 ;  /* 0x00000002000075a7 */ /* 0x0022a400080011ff */
[----:B--2---:R-:W-:Y:S05]  /*6f70*/  @!P0 NANOSLEEP.SYNCS 0x989680 ;  /* 0x009896800000895d */ /* 0x004fea0003900000 */
[----:B------:R-:W2:Y:S02]  /*6f80*/  @!P0 SYNCS.PHASECHK.TRANS64 P0, [R0+URZ], R2 ;  /* 0x00000002000085a7 */ /* 0x000ea400080010ff */
[----:B--2---:R-:W-:Y:S05]  /*6f90*/  @!P0 BRA `(.L_x_118) ;  /* 0xfffffffc00f08947 */ /* 0x004fea000383ffff */
[----:B------:R-:W-:Y:S05]  /*6fa0*/  BRA `(.L_x_119) ;  /* 0xffffffb800607947 */ /* 0x000fea000383ffff */
.L_x_44:
[----:B------:R-:W-:-:S07]  /*6fb0*/  MOV R0, UR5 ;  /* 0x0000000500007c02 */ /* 0x000fce0008000f00 */
.L_x_120:
[----:B-1----:R1:W2:Y:S02]  /*6fc0*/  SYNCS.PHASECHK.TRANS64.TRYWAIT P0, [R0+URZ], R3 ;  /* 0x00000003000075a7 */ /* 0x0022a400080011ff */
[----:B--2---:R-:W-:Y:S05]  /*6fd0*/  @!P0 NANOSLEEP.SYNCS 0x989680 ;  /* 0x009896800000895d */ /* 0x004fea0003900000 */
[----:B------:R-:W2:Y:S02]  /*6fe0*/  @!P0 SYNCS.PHASECHK.TRANS64 P0, [R0+URZ], R3 ;  /* 0x00000003000085a7 */ /* 0x000ea400080010ff */
[----:B--2---:R-:W-:Y:S05]  /*6ff0*/  @!P0 BRA `(.L_x_120) ;  /* 0xfffffffc00f08947 */ /* 0x004fea000383ffff */
[----:B------:R-:W-:Y:S05]  /*7000*/  BRA `(.L_x_121) ;  /* 0xffffffb8006c7947 */ /* 0x000fea000383ffff */
.L_x_45:
[----:B------:R-:W-:-:S07]  /*7010*/  MOV R0, UR5 ;  /* 0x0000000500007c02 */ /* 0x000fce0008000f00 */
.L_x_122:
[----:B-1----:R1:W2:Y:S02]  /*7020*/  SYNCS.PHASECHK.TRANS64.TRYWAIT P0, [R0+URZ], R3 ;  /* 0x00000003000075a7 */ /* 0x0022a400080011ff */
[----:B--2---:R-:W-:Y:S05]  /*7030*/  @!P0 NANOSLEEP.SYNCS 0x989680 ;  /* 0x009896800000895d */ /* 0x004fea0003900000 */
[----:B------:R-:W2:Y:S02]  /*7040*/  @!P0 SYNCS.PHASECHK.TRANS64 P0, [R0+URZ], R3 ;  /* 0x00000003000085a7 */ /* 0x000ea400080010ff */
[----:B--2---:R-:W-:Y:S05]  /*7050*/  @!P0 BRA `(.L_x_122) ;  /* 0xfffffffc00f08947 */ /* 0x004fea000383ffff */
[----:B------:R-:W-:Y:S05]  /*7060*/  BRA `(.L_x_123) ;  /* 0xffffffb800787947 */ /* 0x000fea000383ffff */
.L_x_46:
[----:B------:R-:W-:-:S07]  /*7070*/  MOV R0, UR5 ;  /* 0x0000000500007c02 */ /* 0x000fce0008000f00 */
.L_x_124:
[----:B-1----:R1:W2:Y:S02]  /*7080*/  SYNCS.PHASECHK.TRANS64.TRYWAIT P0, [R0+URZ], R3 ;  /* 0x00000003000075a7 */ /* 0x0022a400080011ff */
[----:B--2---:R-:W-:Y:S05]  /*7090*/  @!P0 NANOSLEEP.SYNCS 0x989680 ;  /* 0x009896800000895d */ /* 0x004fea0003900000 */
[----:B------:R-:W2:Y:S02]  /*70a0*/  @!P0 SYNCS.PHASECHK.TRANS64 P0, [R0+URZ], R3 ;  /* 0x00000003000085a7 */ /* 0x000ea400080010ff */
[----:B--2---:R-:W-:Y:S05]  /*70b0*/  @!P0 BRA `(.L_x_124) ;  /* 0xfffffffc00f08947 */ /* 0x004fea000383ffff */
[----:B------:R-:W-:Y:S05]  /*70c0*/  BRA `(.L_x_125) ;  /* 0xffffffb800847947 */ /* 0x000fea000383ffff */
.L_x_49:
[----:B-1----:R1:W2:Y:S02]  /*70d0*/  SYNCS.PHASECHK.TRANS64.TRYWAIT P0, [R2+URZ+0xd0], R4 ;  /* 0x0000d004020075a7 */ /* 0x0022a400080011ff */
[----:B--2---:R-:W-:Y:S05]  /*70e0*/  @!P0 NANOSLEEP.SYNCS 0x989680 ;  /* 0x009896800000895d */ /* 0x004fea0003900000 */
[----:B------:R-:W2:Y:S02]  /*70f0*/  @!P0 SYNCS.PHASECHK.TRANS64 P0, [R2+URZ+0xd0], R4 ;  /* 0x0000d004020085a7 */ /* 0x000ea400080010ff */
[----:B--2---:R-:W-:Y:S05]  /*7100*/  @!P0 BRA `(.L_x_49) ;  /* 0xfffffffc00f08947 */ /* 0x004fea000383ffff */
[----:B------:R-:W-:Y:S05]  /*7110*/  BRA `(.L_x_126) ;  /* 0xffffffb800e87947 */ /* 0x000fea000383ffff */
.L_x_50:
[----:B------:R-:W-:-:S07]  /*7120*/  MOV R2, UR4 ;  /* 0x0000000400027c02 */ /* 0x000fce0008000f00 */
.L_x_127:
[----:B-1----:R1:W2:Y:S02]  /*7130*/  SYNCS.PHASECHK.TRANS64.TRYWAIT P0, [R2+URZ+0x80], R5 ;  /* 0x00008005020075a7 */ /* 0x0022a400080011ff */
[----:B--2---:R-:W-:Y:S05]  /*7140*/  @!P0 NANOSLEEP.SYNCS 0x989680 ;  /* 0x009896800000895d */ /* 0x004fea0003900000 */
[----:B------:R-:W2:Y:S02]  /*7150*/  @!P0 SYNCS.PHASECHK.TRANS64 P0, [R2+URZ+0x80], R5 ;  /* 0x00008005020085a7 */ /* 0x000ea400080010ff */
[----:B--2---:R-:W-:Y:S05]  /*7160*/  @!P0 BRA `(.L_x_127) ;  /* 0xfffffffc00f08947 */ /* 0x004fea000383ffff */
[----:B------:R-:W-:Y:S05]  /*7170*/  BRA `(.L_x_128) ;  /* 0xffffffb800f87947 */ /* 0x000fea000383ffff */
.L_x_51:
[----:B-1----:R1:W2:Y:S02]  /*7180*/  SYNCS.PHASECHK.TRANS64.TRYWAIT P1, [R2+URZ+0x70], R4 ;  /* 0x00007004020075a7 */ /* 0x0022a400080211ff */
[----:B--2---:R-:W-:Y:S05]  /*7190*/  @!P1 NANOSLEEP.SYNCS 0x989680 ;  /* 0x009896800000995d */ /* 0x004fea0003900000 */
[----:B------:R-:W2:Y:S02]  /*71a0*/  @!P1 SYNCS.PHASECHK.TRANS64 P1, [R2+URZ+0x70], R4 ;  /* 0x00007004020095a7 */ /* 0x000ea400080210ff */
[----:B--2---:R-:W-:Y:S05]  /*71b0*/  @!P1 BRA `(.L_x_51) ;  /* 0xfffffffc00f09947 */ /* 0x004fea000383ffff */
[----:B------:R-:W-:Y:S05]  /*71c0*/  BRA `(.L_x_129) ;  /* 0xffffffbc00287947 */ /* 0x000fea000383ffff */
.L_x_54:
[----:B------:R-:W-:-:S07]  /*71d0*/  MOV R0, UR4 ;  /* 0x0000000400007c02 */ /* 0x000fce0008000f00 */
.L_x_130:
[----:B-1----:R1:W2:Y:S02]  /*71e0*/  SYNCS.PHASECHK.TRANS64.TRYWAIT P0, [R0+URZ+0x80], R2 ;  /* 0x00008002000075a7 */ /* 0x0022a400080011ff */
[----:B--2---:R-:W-:Y:S05]  /*71f0*/  @!P0 NANOSLEEP.SYNCS 0x989680 ;  /* 0x009896800000895d */ /* 0x004fea0003900000 */
[----:B------:R-:W2:Y:S02]  /*7200*/  @!P0 SYNCS.PHASECHK.TRANS64 P0, [R0+URZ+0x80], R2 ;  /* 0x00008002000085a7 */ /* 0x000ea400080010ff */
[----:B--2---:R-:W-:Y:S05]  /*7210*/  @!P0 BRA `(.L_x_130) ;  /* 0xfffffffc00f08947 */ /* 0x004fea000383ffff */
[----:B------:R-:W-:Y:S05]  /*7220*/  BRA `(.L_x_53) ;  /* 0xffffffbc007c7947 */ /* 0x000fea000383ffff */
.L_x_63:
[----:B-1----:R-:W-:-:S04]  /*7230*/  MOV R5, UR5 ;  /* 0x0000000500057c02 */ /* 0x002fc80008000f00 */
[----:B------:R1:W2:Y:S03]  /*7240*/  SYNCS.PHASECHK.TRANS64.TRYWAIT P0, [R5+URZ+0x8], R6 ;  /* 0x00000806050075a7 */ /* 0x0002a600080011ff */
[----:B--2---:R-:W-:Y:S05]  /*7250*/  @!P0 NANOSLEEP.SYNCS 0x989680 ;  /* 0x009896800000895d */ /* 0x004fea0003900000 */
[----:B------:R-:W2:Y:S02]  /*7260*/  @!P0 SYNCS.PHASECHK.TRANS64 P0, [R5+URZ+0x8], R6 ;  /* 0x00000806050085a7 */ /* 0x000ea400080010ff */
[----:B--2---:R-:W-:Y:S05]  /*7270*/  @!P0 BRA `(.L_x_63) ;  /* 0xfffffffc00ec8947 */ /* 0x004fea000383ffff */
[----:B------:R-:W-:Y:S05]  /*7280*/  BRA `(.L_x_62) ;  /* 0xffffffc000347947 */ /* 0x000fea000383ffff */
.L_x_65:
[----:B------:R-:W-:Y:S01]  /*7290*/  BSSY B0, `(.L_x_131) ;  /* 0x0000006000007945 */ /* 0x000fe20003800000 */
[----:B------:R-:W-:-:S07]  /*72a0*/  MOV R15, 0xffffffff ;  /* 0xffffffff000f7802 */ /* 0x000fce0000000f00 */
[----:B-1---5:R-:W-:Y:S05]  /*72b0*/  WARPSYNC.COLLECTIVE R15, `(.L_x_132) ;  /* 0x000000000f0c7348 */ /* 0x022fea0003c00000 */
[----:B------:R-:W-:Y:S02]  /*72c0*/  ELECT P6, UR79, PT ;  /* 0x00000000004f782f */ /* 0x000fe400038c0000 */
[----:B------:R-:W-:Y:S01]  /*72d0*/  MOV R14, UR79 ;  /* 0x0000004f000e7c02 */ /* 0x000fe20008000f00 */
[----:B-1---5:R-:W-:Y:S10]  /*72e0*/  ENDCOLLECTIVE ;  /* 0x000000000000791b */ /* 0x022ff40003800000 */
.L_x_132:
[----:B------:R-:W-:Y:S05]  /*72f0*/  BSYNC B0 ;  /* 0x0000000000007941 */ /* 0x000fea0003800000 */
.L_x_131:
[----:B------:R-:W-:Y:S01]  /*7300*/  PLOP3.LUT P0, PT, P6, PT, PT, 0x80, 0x8 ;  /* 0x000000000008781c */ /* 0x000fe2000370f070 */
[----:B------:R-:W-:-:S12]  /*7310*/  BRA `(.L_x_133) ;  /* 0xffffffc000607947 */ /* 0x000fd8000383ffff */
.L_x_67:
[----:B-1----:R-:W-:-:S04]  /*7320*/  MOV R0, UR5 ;  /* 0x0000000500007c02 */ /* 0x002fc80008000f00 */
[----:B------:R1:W2:Y:S03]  /*7330*/  SYNCS.PHASECHK.TRANS64.TRYWAIT P0, [R0+URZ+0x8], R4 ;  /* 0x00000804000075a7 */ /* 0x0002a600080011ff */
[----:B--2---:R-:W-:Y:S05]  /*7340*/  @!P0 NANOSLEEP.SYNCS 0x989680 ;  /* 0x009896800000895d */ /* 0x004fea0003900000 */
[----:B------:R-:W2:Y:S02]  /*7350*/  @!P0 SYNCS.PHASECHK.TRANS64 P0, [R0+URZ+0x8], R4 ;  /* 0x00000804000085a7 */ /* 0x000ea400080010ff */
[----:B--2---:R-:W-:Y:S05]  /*7360*/  @!P0 BRA `(.L_x_67) ;  /* 0xfffffffc00ec8947 */ /* 0x004fea000383ffff */
[----:B------:R-:W-:Y:S05]  /*7370*/  BRA `(.L_x_66) ;  /* 0xffffffc000647947 */ /* 0x000fea000383ffff */
.L_x_68:
[----:B-1----:R1:W2:Y:S02]  /*7380*/  SYNCS.PHASECHK.TRANS64.TRYWAIT P0, [R0+URZ+0x70], R4 ;  /* 0x00007004000075a7 */ /* 0x0022a400080011ff */
[----:B--2---:R-:W-:Y:S05]  /*7390*/  @!P0 NANOSLEEP.SYNCS 0x989680 ;  /* 0x009896800000895d */ /* 0x004fea0003900000 */
[----:B------:R-:W2:Y:S02]  /*73a0*/  @!P0 SYNCS.PHASECHK.TRANS64 P0, [R0+URZ+0x70], R4 ;  /* 0x00007004000085a7 */ /* 0x000ea400080010ff */
[----:B--2---:R-:W-:Y:S05]  /*73b0*/  @!P0 BRA `(.L_x_68) ;  /* 0xfffffffc00f08947 */ /* 0x004fea000383ffff */
[----:B------:R-:W-:Y:S05]  /*73c0*/  BRA `(.L_x_134) ;  /* 0xffffffc400407947 */ /* 0x000fea000383ffff */
.L_x_70:
[----:B------:R-:W-:-:S07]  /*73d0*/  MOV R0, UR23 ;  /* 0x0000001700007c02 */ /* 0x000fce0008000f00 */
.L_x_135:
[----:B-1----:R1:W2:Y:S02]  /*73e0*/  SYNCS.PHASECHK.TRANS64.TRYWAIT P0, [R0+URZ+0xb0], R4 ;  /* 0x0000b004000075a7 */ /* 0x0022a400080011ff */
[----:B--2---:R-:W-:Y:S05]  /*73f0*/  @!P0 NANOSLEEP.SYNCS 0x989680 ;  /* 0x009896800000895d */ /* 0x004fea0003900000 */
[----:B------:R-:W2:Y:S02]  /*7400*/  @!P0 SYNCS.PHASECHK.TRANS64 P0, [R0+URZ+0xb0], R4 ;  /* 0x0000b004000085a7 */ /* 0x000ea400080010ff */
[----:B--2---:R-:W-:Y:S05]  /*7410*/  @!P0 BRA `(.L_x_135) ;  /* 0xfffffffc00f08947 */ /* 0x004fea000383ffff */
[----:B------:R-:W-:Y:S05]  /*7420*/  BRA `(.L_x_136) ;  /* 0xffffffc4008c7947 */ /* 0x000fea000383ffff */
.L_x_73:
[----:B------:R-:W-:Y:S07]  /*7430*/  MOV R0, UR5 ;  /* 0x0000000500007c02 */ /* 0x000fee0008000f00 */
.L_x_137:
[----:B-1----:R1:W2:Y:S02]  /*7440*/  SYNCS.PHASECHK.TRANS64.TRYWAIT P0, [R0+URZ], R4 ;  /* 0x00000004000075a7 */ /* 0x0022a400080011ff */
[----:B--2---:R-:W-:Y:S05]  /*7450*/  @!P0 NANOSLEEP.SYNCS 0x989680 ;  /* 0x009896800000895d */ /* 0x004fea0003900000 */
[----:B------:R-:W2:Y:S02]  /*7460*/  @!P0 SYNCS.PHASECHK.TRANS64 P0, [R0+URZ], R4 ;  /* 0x00000004000085a7 */ /* 0x000ea400080010ff */
[----:B--2---:R-:W-:Y:S05]  /*7470*/  @!P0 BRA `(.L_x_137) ;  /* 0xfffffffc00f08947 */ /* 0x004fea000383ffff */
[----:B------:R-:W-:Y:S05]  /*7480*/  BRA `(.L_x_72) ;  /* 0xffffffc400a07947 */ /* 0x000fea000383ffff */
.L_x_77:
[----:B-1----:R-:W-:-:S07]  /*7490*/  MOV R0, UR4 ;  /* 0x0000000400007c02 */ /* 0x002fce0008000f00 */
.L_x_138:
[----:B-1----:R1:W2:Y:S02]  /*74a0*/  SYNCS.PHASECHK.TRANS64.TRYWAIT P0, [R0+URZ], R2 ;  /* 0x00000002000075a7 */ /* 0x0022a400080011ff */
[----:B--2---:R-:W-:Y:S05]  /*74b0*/  @!P0 NANOSLEEP.SYNCS 0x989680 ;  /* 0x009896800000895d */ /* 0x004fea0003900000 */
[----:B------:R-:W2:Y:S02]  /*74c0*/  @!P0 SYNCS.PHASECHK.TRANS64 P0, [R0+URZ], R2 ;  /* 0x00000002000085a7 */ /* 0x000ea400080010ff */
[----:B--2---:R-:W-:Y:S05]  /*74d0*/  @!P0 BRA `(.L_x_138) ;  /* 0xfffffffc00f08947 */ /* 0x004fea000383ffff */
[----:B------:R-:W-:Y:S05]  /*74e0*/  BRA `(.L_x_139) ;  /* 0xffffffc8006c7947 */ /* 0x000fea000383ffff */
.L_x_78:
[----:B------:R-:W-:-:S07]  /*74f0*/  MOV R0, UR5 ;  /* 0x0000000500007c02 */ /* 0x000fce0008000f00 */
.L_x_140:
[----:B-1----:R1:W2:Y:S02]  /*7500*/  SYNCS.PHASECHK.TRANS64.TRYWAIT P0, [R0+URZ], R3 ;  /* 0x00000003000075a7 */ /* 0x0022a400080011ff */
[----:B--2---:R-:W-:Y:S05]  /*7510*/  @!P0 NANOSLEEP.SYNCS 0x989680 ;  /* 0x009896800000895d */ /* 0x004fea0003900000 */
[----:B------:R-:W2:Y:S02]  /*7520*/  @!P0 SYNCS.PHASECHK.TRANS64 P0, [R0+URZ], R3 ;  /* 0x00000003000085a7 */ /* 0x000ea400080010ff */
[----:B--2---:R-:W-:Y:S05]  /*7530*/  @!P0 BRA `(.L_x_140) ;  /* 0xfffffffc00f08947 */ /* 0x004fea000383ffff */
[----:B------:R-:W-:Y:S05]  /*7540*/  BRA `(.L_x_141) ;  /* 0xffffffc800787947 */ /* 0x000fea000383ffff */
.L_x_79:
[----:B------:R-:W-:-:S07]  /*7550*/  MOV R0, UR5 ;  /* 0x0000000500007c02 */ /* 0x000fce0008000f00 */
.L_x_142:
[----:B-1----:R1:W2:Y:S02]  /*7560*/  SYNCS.PHASECHK.TRANS64.TRYWAIT P0, [R0+URZ], R3 ;  /* 0x00000003000075a7 */ /* 0x0022a400080011ff */
[----:B--2---:R-:W-:Y:S05]  /*7570*/  @!P0 NANOSLEEP.SYNCS 0x989680 ;  /* 0x009896800000895d */ /* 0x004fea0003900000 */
[----:B------:R-:W2:Y:S02]  /*7580*/  @!P0 SYNCS.PHASECHK.TRANS64 P0, [R0+URZ], R3 ;  /* 0x00000003000085a7 */ /* 0x000ea400080010ff */
[----:B--2---:R-:W-:Y:S05]  /*7590*/  @!P0 BRA `(.L_x_142) ;  /* 0xfffffffc00f08947 */ /* 0x004fea000383ffff */
[----:B------:R-:W-:Y:S05]  /*75a0*/  BRA `(.L_x_143) ;  /* 0xffffffc800847947 */ /* 0x000fea000383ffff */
.L_x_82:
[----:B------:R-:W-:-:S07]  /*75b0*/  MOV R0, UR17 ;  /* 0x0000001100007c02 */ /* 0x000fce0008000f00 */
.L_x_144:
[----:B-1----:R1:W2:Y:S02]  /*75c0*/  SYNCS.PHASECHK.TRANS64.TRYWAIT P1, [R0+URZ+0xf0], R2 ;  /* 0x0000f002000075a7 */ /* 0x0022a400080211ff */
[----:B--2---:R-:W-:Y:S05]  /*75d0*/  @!P1 NANOSLEEP.SYNCS 0x989680 ;  /* 0x009896800000995d */ /* 0x004fea0003900000 */
[----:B------:R-:W2:Y:S02]  /*75e0*/  @!P1 SYNCS.PHASECHK.TRANS64 P1, [R0+URZ+0xf0], R2 ;  /* 0x0000f002000095a7 */ /* 0x000ea400080210ff */
[----:B--2---:R-:W-:Y:S05]  /*75f0*/  @!P1 BRA `(.L_x_144) ;  /* 0xfffffffc00f09947 */ /* 0x004fea000383ffff */
[----:B------:R-:W-:Y:S05]  /*7600*/  BRA `(.L_x_145) ;  /* 0xffffffc800d07947 */ /* 0x000fea000383ffff */
.L_x_87:
[----:B--2---:R2:W4:Y:S02]  /*7610*/  SYNCS.PHASECHK.TRANS64.TRYWAIT P0, [R7+URZ+0x70], R0 ;  /* 0x00007000070075a7 */ /* 0x00452400080011ff */
[----:B----4-:R-:W-:Y:S05]  /*7620*/  @!P0 NANOSLEEP.SYNCS 0x989680 ;  /* 0x009896800000895d */ /* 0x010fea0003900000 */
[----:B------:R-:W4:Y:S02]  /*7630*/  @!P0 SYNCS.PHASECHK.TRANS64 P0, [R7+URZ+0x70], R0 ;  /* 0x00007000070085a7 */ /* 0x000f2400080010ff */
[----:B----4-:R-:W-:Y:S05]  /*7640*/  @!P0 BRA `(.L_x_87) ;  /* 0xfffffffc00f08947 */ /* 0x010fea000383ffff */
[----:B------:R-:W-:Y:S05]  /*7650*/  BRA `(.L_x_146) ;  /* 0xffffffcc00f07947 */ /* 0x000fea000383ffff */
.L_x_90:
[----:B-1----:R-:W-:Y:S07]  /*7660*/  MOV R0, UR17 ;  /* 0x0000001100007c02 */ /* 0x002fee0008000f00 */
.L_x_147:
[----:B-1----:R1:W2:Y:S02]  /*7670*/  SYNCS.PHASECHK.TRANS64.TRYWAIT P2, [R0+URZ+0x68], R7 ;  /* 0x00006807000075a7 */ /* 0x0022a400080411ff */
[----:B--2---:R-:W-:Y:S05]  /*7680*/  @!P2 NANOSLEEP.SYNCS 0x989680 ;  /* 0x009896800000a95d */ /* 0x004fea0003900000 */
[----:B------:R-:W2:Y:S02]  /*7690*/  @!P2 SYNCS.PHASECHK.TRANS64 P2, [R0+URZ+0x68], R7 ;  /* 0x000068070000a5a7 */ /* 0x000ea400080410ff */
[----:B--2---:R-:W-:Y:S05]  /*76a0*/  @!P2 BRA `(.L_x_147) ;  /* 0xfffffffc00f0a947 */ /* 0x004fea000383ffff */
[----:B------:R-:W-:Y:S05]  /*76b0*/  BRA `(.L_x_89) ;  /* 0xffffffd400507947 */ /* 0x000fea000383ffff */
.L_x_93:
[----:B-1----:R-:W-:Y:S07]  /*76c0*/  MOV R0, UR17 ;  /* 0x0000001100007c02 */ /* 0x002fee0008000f00 */
.L_x_148:
[----:B-1----:R1:W2:Y:S02]  /*76d0*/  SYNCS.PHASECHK.TRANS64.TRYWAIT P0, [R0+URZ+0x58], R6 ;  /* 0x00005806000075a7 */ /* 0x0022a400080011ff */
[----:B--2---:R-:W-:Y:S05]  /*76e0*/  @!P0 NANOSLEEP.SYNCS 0x989680 ;  /* 0x009896800000895d */ /* 0x004fea0003900000 */
[----:B------:R-:W2:Y:S02]  /*76f0*/  @!P0 SYNCS.PHASECHK.TRANS64 P0, [R0+URZ+0x58], R6 ;  /* 0x00005806000085a7 */ /* 0x000ea400080010ff */
[----:B--2---:R-:W-:Y:S05]  /*7700*/  @!P0 BRA `(.L_x_148) ;  /* 0xfffffffc00f08947 */ /* 0x004fea000383ffff */
[----:B------:R-:W-:Y:S05]  /*7710*/  BRA `(.L_x_149) ;  /* 0xffffffd400a07947 */ /* 0x000fea000383ffff */
.L_x_96:
[----:B--2---:R2:W3:Y:S02]  /*7720*/  SYNCS.PHASECHK.TRANS64.TRYWAIT P0, [R3+URZ+0x70], R0 ;  /* 0x00007000030075a7 */ /* 0x0044e400080011ff */
[----:B---3--:R-:W-:Y:S05]  /*7730*/  @!P0 NANOSLEEP.SYNCS 0x989680 ;  /* 0x009896800000895d */ /* 0x008fea0003900000 */
[----:B------:R-:W3:Y:S02]  /*7740*/  @!P0 SYNCS.PHASECHK.TRANS64 P0, [R3+URZ+0x70], R0 ;  /* 0x00007000030085a7 */ /* 0x000ee400080010ff */
[----:B---3--:R-:W-:Y:S05]  /*7750*/  @!P0 BRA `(.L_x_96) ;  /* 0xfffffffc00f08947 */ /* 0x008fea000383ffff */
[----:B------:R-:W-:Y:S05]  /*7760*/  BRA `(.L_x_150) ;  /* 0xffffffd800f87947 */ /* 0x000fea000383ffff */
.L_x_107:
[----:B-1----:R-:W-:Y:S04]  /*7770*/  MOV R0, UR44 ;  /* 0x0000002c00007c02 */ /* 0x002fe80008000f00 */
[----:B------:R1:W2:Y:S03]  /*7780*/  SYNCS.PHASECHK.TRANS64.TRYWAIT P1, [R0+URZ+0x50], R3 ;  /* 0x00005003000075a7 */ /* 0x0002a600080211ff */
[----:B--2---:R-:W-:Y:S05]  /*7790*/  @!P1 NANOSLEEP.SYNCS 0x989680 ;  /* 0x009896800000995d */ /* 0x004fea0003900000 */
[----:B------:R-:W2:Y:S02]  /*77a0*/  @!P1 SYNCS.PHASECHK.TRANS64 P1, [R0+URZ+0x50], R3 ;  /* 0x00005003000095a7 */ /* 0x000ea400080210ff */
[----:B--2---:R-:W-:Y:S05]  /*77b0*/  @!P1 BRA `(.L_x_107) ;  /* 0xfffffffc00ec9947 */ /* 0x004fea000383ffff */
[----:B------:R-:W-:Y:S05]  /*77c0*/  BRA `(.L_x_106) ;  /* 0xffffffe800307947 */ /* 0x000fea000383ffff */
.L_x_109:
[----:B-1----:R1:W2:Y:S02]  /*77d0*/  SYNCS.PHASECHK.TRANS64.TRYWAIT P1, [R82+URZ+0x90], R4 ;  /* 0x00009004520075a7 */ /* 0x0022a400080211ff */
[----:B--2---:R-:W-:Y:S05]  /*77e0*/  @!P1 NANOSLEEP.SYNCS 0x989680 ;  /* 0x009896800000995d */ /* 0x004fea0003900000 */
[----:B------:R-:W2:Y:S02]  /*77f0*/  @!P1 SYNCS.PHASECHK.TRANS64 P1, [R82+URZ+0x90], R4 ;  /* 0x00009004520095a7 */ /* 0x000ea400080210ff */
[----:B--2---:R-:W-:Y:S05]  /*7800*/  @!P1 BRA `(.L_x_109) ;  /* 0xfffffffc00f09947 */ /* 0x004fea000383ffff */
[----:B------:R-:W-:Y:S05]  /*7810*/  BRA `(.L_x_108) ;  /* 0xffffffe800707947 */ /* 0x000fea000383ffff */
        .weak           $__internal_0_$__cuda_sm10x_tcgen05_guardrail_trap_col_being_dealloced_not_returned_by_alloc
        .type           $__internal_0_$__cuda_sm10x_tcgen05_guardrail_trap_col_being_dealloced_not_returned_by_alloc,@function
        .size           $__internal_0_$__cuda_sm10x_tcgen05_guardrail_trap_col_being_dealloced_not_returned_by_alloc,($__internal_1_$__cuda_sm10x_tcgen05_guardrail_trap_phase_invalid_during_alloc - $__internal_0_$__cuda_sm10x_tcgen05_guardrail_trap_col_being_dealloced_not_returned_by_alloc)
$__internal_0_$__cuda_sm10x_tcgen05_guardrail_trap_col_being_dealloced_not_returned_by_alloc:
[----:B------:R-:W-:Y:S05]  /*7820*/  BPT.TRAP 0x1 ;  /* 0x000000040000795c */ /* 0x000fea0000300000 */
[----:B------:R-:W-:-:S04]  /*7830*/  HFMA2 R3, -RZ, RZ, 0, 0 ;  /* 0x00000000ff037431 */ /* 0x000fc800000001ff */
[----:B------:R-:W-:Y:S05]  /*7840*/  RET.REL.NODEC R2 `(_ZN7cutlass13device_kernelINS_4gemm6kernel13GemmUniversalIN4cute5tupleIJiiiiEEENS1_10collective13CollectiveMmaINS1_35MainloopSm100TmaUmmaWarpSpecializedILi5ELi2ELi4ENS5_IJNS4_1CILi2EEESB_NSA_ILi1EEEEEEEENS5_IJNSA_ILi128EEENSA_ILi64EEESG_EEENS_12float_e4m3_tENS5_IJlSC_lEEESI_SJ_NS4_8TiledMMAINS4_8MMA_AtomIJNS4_10MMA_TraitsINS4_25SM100_MMA_F8F6F4_2x1SM_SSEJSI_SI_fSF_SG_NS4_17integral_constantINS4_4UMMA5MajorELSQ_0EEESR_NSO_INSP_7ScaleInELSS_0EEEST_EEEEEENS4_6LayoutINS5_IJSC_SC_SC_EEENS5_IJNSA_ILi0EEESY_SY_EEEEENS5_IJNS4_10UnderscoreES11_S11_EEEEENS4_28SM100_TMA_2SM_LOAD_MULTICASTENS4_14ComposedLayoutINS4_7SwizzleILi2ELi4ELi3EEENS4_18smem_ptr_flag_bitsILi8EEENSW_INS5_IJNSA_ILi8EEESG_EEENS5_IJSG_SC_EEEEEEEvNS4_8identityENS4_18SM100_TMA_2SM_LOADES1E_vS1F_EENS_8epilogue10collective18CollectiveEpilogueINS1I_23Sm100TmaWarpSpecializedILi1ELi1ELi32ELb0ELb0EEEJNS5_IJSG_SG_SG_EEENS5_IJNSW_ISG_SC_EES1O_EEESI_SJ_SI_SJ_NS1I_6fusion15FusionCallbacksIS1M_NS1Q_17LinearCombinationISI_fSI_fLNS_15FloatRoundStyleE2EEES1N_S1P_JEEENS4_5SM1004TMEM4LOAD26SM100_TMEM_LOAD_32dp32b32xENS4_13SM90_TMA_LOADES1E_NS4_39AutoVectorizingCopyWithAssumedAlignmentILi128EEENS4_14SM90_TMA_STOREES1E_S22_S22_EEEvvEEEEvNT_6ParamsE) ;  /* 0xffffff8402ec7950 */ /* 0x000fea0003c3ffff */
        .weak           $__internal_1_$__cuda_sm10x_tcgen05_guardrail_trap_phase_invalid_during_alloc
        .type           $__internal_1_$__cuda_sm10x_tcgen05_guardrail_trap_phase_invalid_during_alloc,@function
        .size           $__internal_1_$__cuda_sm10x_tcgen05_guardrail_trap_phase_invalid_during_alloc,($__internal_2_$__cuda_sm10x_tcgen05_guardrail_trap_unallocated_columns_being_dealloced - $__internal_1_$__cuda_sm10x_tcgen05_guardrail_trap_phase_invalid_during_alloc)
$__internal_1_$__cuda_sm10x_tcgen05_guardrail_trap_phase_invalid_during_alloc:
[----:B------:R-:W-:Y:S05]  /*7850*/  BPT.TRAP 0x1 ;  /* 0x000000040000795c */ /* 0x000fea0000300000 */
[----:B------:R-:W-:-:S04]  /*7860*/  MOV R5, 0x0 ;  /* 0x0000000000057802 */ /* 0x000fc80000000f00 */
[----:B------:R-:W-:Y:S05]  /*7870*/  RET.REL.NODEC R4 `(_ZN7cutlass13device_kernelINS_4gemm6kernel13GemmUniversalIN4cute5tupleIJiiiiEEENS1_10collective13CollectiveMmaINS1_35MainloopSm100TmaUmmaWarpSpecializedILi5ELi2ELi4ENS5_IJNS4_1CILi2EEESB_NSA_ILi1EEEEEEEENS5_IJNSA_ILi128EEENSA_ILi64EEESG_EEENS_12float_e4m3_tENS5_IJlSC_lEEESI_SJ_NS4_8TiledMMAINS4_8MMA_AtomIJNS4_10MMA_TraitsINS4_25SM100_MMA_F8F6F4_2x1SM_SSEJSI_SI_fSF_SG_NS4_17integral_constantINS4_4UMMA5MajorELSQ_0EEESR_NSO_INSP_7ScaleInELSS_0EEEST_EEEEEENS4_6LayoutINS5_IJSC_SC_SC_EEENS5_IJNSA_ILi0EEESY_SY_EEEEENS5_IJNS4_10UnderscoreES11_S11_EEEEENS4_28SM100_TMA_2SM_LOAD_MULTICASTENS4_14ComposedLayoutINS4_7SwizzleILi2ELi4ELi3EEENS4_18smem_ptr_flag_bitsILi8EEENSW_INS5_IJNSA_ILi8EEESG_EEENS5_IJSG_SC_EEEEEEEvNS4_8identityENS4_18SM100_TMA_2SM_LOADES1E_vS1F_EENS_8epilogue10collective18CollectiveEpilogueINS1I_23Sm100TmaWarpSpecializedILi1ELi1ELi32ELb0ELb0EEEJNS5_IJSG_SG_SG_EEENS5_IJNSW_ISG_SC_EES1O_EEESI_SJ_SI_SJ_NS1I_6fusion15FusionCallbacksIS1M_NS1Q_17LinearCombinationISI_fSI_fLNS_15FloatRoundStyleE2EEES1N_S1P_JEEENS4_5SM1004TMEM4LOAD26SM100_TMEM_LOAD_32dp32b32xENS4_13SM90_TMA_LOADES1E_NS4_39AutoVectorizingCopyWithAssumedAlignmentILi128EEENS4_14SM90_TMA_STOREES1E_S22_S22_EEEvvEEEEvNT_6ParamsE) ;  /* 0xffffff8404e07950 */ /* 0x000fea0003c3ffff */
        .weak           $__internal_2_$__cuda_sm10x_tcgen05_guardrail_trap_unallocated_columns_being_dealloced
        .type           $__internal_2_$__cuda_sm10x_tcgen05_guardrail_trap_unallocated_columns_being_dealloced,@function
        .size           $__internal_2_$__cuda_sm10x_tcgen05_guardrail_trap_unallocated_columns_being_dealloced,(.L_x_152 - $__internal_2_$__cuda_sm10x_tcgen05_guardrail_trap_unallocated_columns_being_dealloced)
$__internal_2_$__cuda_sm10x_tcgen05_guardrail_trap_unallocated_columns_being_dealloced:
[----:B------:R-:W-:Y:S05]  /*7880*/  BPT.TRAP 0x1 ;  /* 0x000000040000795c */ /* 0x000fea0000300000 */
[----:B------:R-:W-:-:S04]  /*7890*/  HFMA2 R3, -RZ, RZ, 0, 0 ;  /* 0x00000000ff037431 */ /* 0x000fc800000001ff */
[----:B------:R-:W-:Y:S05]  /*78a0*/  RET.REL.NODEC R2 `(_ZN7cutlass13device_kernelINS_4gemm6kernel13GemmUniversalIN4cute5tupleIJiiiiEEENS1_10collective13CollectiveMmaINS1_35MainloopSm100TmaUmmaWarpSpecializedILi5ELi2ELi4ENS5_IJNS4_1CILi2EEESB_NSA_ILi1EEEEEEEENS5_IJNSA_ILi128EEENSA_ILi64EEESG_EEENS_12float_e4m3_tENS5_IJlSC_lEEESI_SJ_NS4_8TiledMMAINS4_8MMA_AtomIJNS4_10MMA_TraitsINS4_25SM100_MMA_F8F6F4_2x1SM_SSEJSI_SI_fSF_SG_NS4_17integral_constantINS4_4UMMA5MajorELSQ_0EEESR_NSO_INSP_7ScaleInELSS_0EEEST_EEEEEENS4_6LayoutINS5_IJSC_SC_SC_EEENS5_IJNSA_ILi0EEESY_SY_EEEEENS5_IJNS4_10UnderscoreES11_S11_EEEEENS4_28SM100_TMA_2SM_LOAD_MULTICASTENS4_14ComposedLayoutINS4_7SwizzleILi2ELi4ELi3EEENS4_18smem_ptr_flag_bitsILi8EEENSW_INS5_IJNSA_ILi8EEESG_EEENS5_IJSG_SC_EEEEEEEvNS4_8identityENS4_18SM100_TMA_2SM_LOADES1E_vS1F_EENS_8epilogue10collective18CollectiveEpilogueINS1I_23Sm100TmaWarpSpecializedILi1ELi1ELi32ELb0ELb0EEEJNS5_IJSG_SG_SG_EEENS5_IJNSW_ISG_SC_EES1O_EEESI_SJ_SI_SJ_NS1I_6fusion15FusionCallbacksIS1M_NS1Q_17LinearCombinationISI_fSI_fLNS_15FloatRoundStyleE2EEES1N_S1P_JEEENS4_5SM1004TMEM4LOAD26SM100_TMEM_LOAD_32dp32b32xENS4_13SM90_TMA_LOADES1E_NS4_39AutoVectorizingCopyWithAssumedAlignmentILi128EEENS4_14SM90_TMA_STOREES1E_S22_S22_EEEvvEEEEvNT_6ParamsE) ;  /* 0xffffff8402d47950 */ /* 0x000fea0003c3ffff */
.L_x_151:
[----:B------:R-:W-:-:S00]  /*78b0*/  BRA `(.L_x_151) ;  /* 0xfffffffc00fc7947 */ /* 0x000fc0000383ffff */
[----:B------:R-:W-:-:S00]  /*78c0*/  NOP ;  /* 0x0000000000007918 */ /* 0x000fc00000000000 */
        /* <DEDUP_REMOVED lines=11> */
.L_x_152:


//--------------------- .nv.global.init           --------------------------
	.section	.nv.global.init,"aw",@progbits
.nv.global.init:
	.type		$str$27,@object
	.size		$str$27,($str$28 - $str$27)
$str$27:
        /*0000*/ 	.byte	0x28, 0x61, 0x64, 0x64, 0x72, 0x65, 0x73, 0x73, 0x20, 0x26, 0x20, 0x6d, 0x61, 0x73, 0x6b, 0x29
        /*0010*/ 	.byte	0x20, 0x3d, 0x3d, 0x20, 0x30, 0x00
	.type		$str$28,@object
	.size		$str$28,($str$26 - $str$28)
$str$28:
        /*0016*/ 	.byte	0x2f, 0x74, 0x6d, 0x70, 0x2f, 0x63, 0x75, 0x74, 0x6c, 0x61, 0x73, 0x73, 0x5f, 0x73, 0x77, 0x65
        /*0026*/ 	.byte	0x65, 0x70, 0x5f, 0x73, 0x72, 0x63, 0x2f, 0x69, 0x6e, 0x63, 0x6c, 0x75, 0x64, 0x65, 0x2f, 0x63
        /*0036*/ 	.byte	0x75, 0x74, 0x65, 0x2f, 0x70, 0x6f, 0x69, 0x6e, 0x74, 0x65, 0x72, 0x5f, 0x66, 0x6c, 0x61, 0x67
        /*0046*/ 	.byte	0x67, 0x65, 0x64, 0x2e, 0x68, 0x70, 0x70, 0x00
	.type		$str$26,@object
	.size		$str$26,($str$25 - $str$26)
$str$26:
        /*004e*/ 	.byte	0x2f, 0x74, 0x6d, 0x70, 0x2f, 0x63, 0x75, 0x74, 0x6c, 0x61, 0x73, 0x73, 0x5f, 0x73, 0x77, 0x65
        /*005e*/ 	.byte	0x65, 0x70, 0x5f, 0x73, 0x72, 0x63, 0x2f, 0x69, 0x6e, 0x63, 0x6c, 0x75, 0x64, 0x65, 0x2f, 0x63
        /*006e*/ 	.byte	0x75, 0x74, 0x65, 0x2f, 0x61, 0x74, 0x6f, 0x6d, 0x2f, 0x63, 0x6f, 0x70, 0x79, 0x5f, 0x74, 0x72
        /*007e*/ 	.byte	0x61, 0x69, 0x74, 0x73, 0x5f, 0x73, 0x6d, 0x31, 0x30, 0x30, 0x2e, 0x68, 0x70, 0x70, 0x00
	.type		$str$25,@object
	.size		$str$25,(__unnamed_1 - $str$25)
$str$25:
        /*008d*/ 	.byte	0x28, 0x28, 0x75, 0x69, 0x6e, 0x74, 0x33, 0x32, 0x5f, 0x74, 0x28, 0x74, 0x68, 0x72, 0x65, 0x61
        /*009d*/ 	.byte	0x64, 0x49, 0x64, 0x78, 0x2e, 0x78, 0x29, 0x20, 0x2f, 0x20, 0x33, 0x32, 0x29, 0x20, 0x25, 0x20
        /*00ad*/ 	.byte	0x34, 0x29, 0x20, 0x3d, 0x3d, 0x20, 0x28, 0x28, 0x28, 0x74, 0x6d, 0x65, 0x6d, 0x5f, 0x61, 0x64
        /*00bd*/ 	.byte	0x64, 0x72, 0x20, 0x3e, 0x3e, 0x20, 0x31, 0x36, 0x29, 0x20, 0x2f, 0x20, 0x33, 0x32, 0x29, 0x20
        /*00cd*/ 	.byte	0x25, 0x20, 0x34, 0x29, 0x00
	.type		__unnamed_1,@object
	.size		__unnamed_1,(__unnamed_2 - __unnamed_1)
__unnamed_1:
        /*00d2*/ 	.byte	0x61, 0x75, 0x74, 0x6f, 0x20, 0x63, 0x75, 0x74, 0x65, 0x3a, 0x3a, 0x61, 0x73, 0x5f, 0x70, 0x6f
        /* <DEDUP_REMOVED lines=24> */
        /*0262*/ 	.byte	0x3c, 0x34, 0x30, 0x39, 0x36, 0x3e, 0x3e, 0x3e, 0x3e, 0x5d, 0x00
	.type		__unnamed_2,@object
	.size		__unnamed_2,(.L_2 - __unnamed_2)
__unnamed_2:
        /* <DEDUP_REMOVED lines=40> */
        /*04ed*/ 	.byte	0x74, 0x65, 0x3a, 0x3a, 0x43, 0x3c, 0x30, 0x3e, 0x3e, 0x3e, 0x3e, 0x5d, 0x00
.L_2:


//--------------------- .nv.shared._ZN7cutlass13device_kernelINS_4gemm6kernel13GemmUniversalIN4cute5tupleIJiiiiEEENS1_10collective13CollectiveMmaINS1_35MainloopSm100TmaUmmaWarpSpecializedILi5ELi2ELi4ENS5_IJNS4_1CILi2EEESB_NSA_ILi1EEEEEEEENS5_IJNSA_ILi128EEENSA_ILi64EEESG_EEENS_12float_e4m3_tENS5_IJlSC_lEEESI_SJ_NS4_8TiledMMAINS4_8MMA_AtomIJNS4_10MMA_TraitsINS4_25SM100_MMA_F8F6F4_2x1SM_SSEJSI_SI_fSF_SG_NS4_17integral_constantINS4_4UMMA5MajorELSQ_0EEESR_NSO_INSP_7ScaleInELSS_0EEEST_EEEEEENS4_6LayoutINS5_IJSC_SC_SC_EEENS5_IJNSA_ILi0EEESY_SY_EEEEENS5_IJNS4_10UnderscoreES11_S11_EEEEENS4_28SM100_TMA_2SM_LOAD_MULTICASTENS4_14ComposedLayoutINS4_7SwizzleILi2ELi4ELi3EEENS4_18smem_ptr_flag_bitsILi8EEENSW_INS5_IJNSA_ILi8EEESG_EEENS5_IJSG_SC_EEEEEEEvNS4_8identityENS4_18SM100_TMA_2SM_LOADES1E_vS1F_EENS_8epilogue10collective18CollectiveEpilogueINS1I_23Sm100TmaWarpSpecializedILi1ELi1ELi32ELb0ELb0EEEJNS5_IJSG_SG_SG_EEENS5_IJNSW_ISG_SC_EES1O_EEESI_SJ_SI_SJ_NS1I_6fusion15FusionCallbacksIS1M_NS1Q_17LinearCombinationISI_fSI_fLNS_15FloatRoundStyleE2EEES1N_S1P_JEEENS4_5SM1004TMEM4LOAD26SM100_TMEM_LOAD_32dp32b32xENS4_13SM90_TMA_LOADES1E_NS4_39AutoVectorizingCopyWithAssumedAlignmentILi128EEENS4_14SM90_TMA_STOREES1E_S22_S22_EEEvvEEEEvNT_6ParamsE --------------------------
	.section	.nv.shared._ZN7cutlass13device_kernelINS_4gemm6kernel13GemmUniversalIN4cute5tupleIJiiiiEEENS1_10collective13CollectiveMmaINS1_35MainloopSm100TmaUmmaWarpSpecializedILi5ELi2ELi4ENS5_IJNS4_1CILi2EEESB_NSA_ILi1EEEEEEEENS5_IJNSA_ILi128EEENSA_ILi64EEESG_EEENS_12float_e4m3_tENS5_IJlSC_lEEESI_SJ_NS4_8TiledMMAINS4_8MMA_AtomIJNS4_10MMA_TraitsINS4_25SM100_MMA_F8F6F4_2x1SM_SSEJSI_SI_fSF_SG_NS4_17integral_constantINS4_4UMMA5MajorELSQ_0EEESR_NSO_INSP_7ScaleInELSS_0EEEST_EEEEEENS4_6LayoutINS5_IJSC_SC_SC_EEENS5_IJNSA_ILi0EEESY_SY_EEEEENS5_IJNS4_10UnderscoreES11_S11_EEEEENS4_28SM100_TMA_2SM_LOAD_MULTICASTENS4_14ComposedLayoutINS4_7SwizzleILi2ELi4ELi3EEENS4_18smem_ptr_flag_bitsILi8EEENSW_INS5_IJNSA_ILi8EEESG_EEENS5_IJSG_SC_EEEEEEEvNS4_8identityENS4_18SM100_TMA_2SM_LOADES1E_vS1F_EENS_8epilogue10collective18CollectiveEpilogueINS1I_23Sm100TmaWarpSpecializedILi1ELi1ELi32ELb0ELb0EEEJNS5_IJSG_SG_SG_EEENS5_IJNSW_ISG_SC_EES1O_EEESI_SJ_SI_SJ_NS1I_6fusion15FusionCallbacksIS1M_NS1Q_17LinearCombinationISI_fSI_fLNS_15FloatRoundStyleE2EEES1N_S1P_JEEENS4_5SM1004TMEM4LOAD26SM100_TMEM_LOAD_32dp32b32xENS4_13SM90_TMA_LOADES1E_NS4_39AutoVectorizingCopyWithAssumedAlignmentILi128EEENS4_14SM90_TMA_STOREES1E_S22_S22_EEEvvEEEEvNT_6ParamsE,"aw",@nobits
	.sectionflags	@""
	.align	16
	.zero		1024


//--------------------- .nv.shared.reserved.0     --------------------------
	.section	.nv.shared.reserved.0,"aw",@nobits
	.weak		__nv_reservedSMEM_offset_0_alias
	.size		__nv_reservedSMEM_offset_0_alias, 0, 64
	.other		__nv_reservedSMEM_offset_0_alias,@"STO_CUDA_RESERVED_SHARED STV_DEFAULT"
__nv_reservedSMEM_offset_0_alias:
	.zero		0
.nv.shared.reserved.0:
	.zero		64
	.weak		__nv_reservedSMEM_tcgen05_partition
	.type		__nv_reservedSMEM_tcgen05_partition,@object
	.size		__nv_reservedSMEM_tcgen05_partition,(.L_0 - __nv_reservedSMEM_tcgen05_partition)
__nv_reservedSMEM_tcgen05_partition:
	.zero		32
.L_0:


//--------------------- .nv.global                --------------------------
	.section	.nv.global,"aw",@nobits
.nv.global:
	.type		_ZN39_INTERNAL_43b9ef40_4_k_cu_e0170d05_86374cute1_E,@object
	.size		_ZN39_INTERNAL_43b9ef40_4_k_cu_e0170d05_86374cute1_E,(_ZN39_INTERNAL_43b9ef40_4_k_cu_e0170d05_86374cuda3std3__45__cpo6cbeginE - _ZN39_INTERNAL_43b9ef40_4_k_cu_e0170d05_86374cute1_E)
_ZN39_INTERNAL_43b9ef40_4_k_cu_e0170d05_86374cute1_E:
	.zero		1
	.type		_ZN39_INTERNAL_43b9ef40_4_k_cu_e0170d05_86374cuda3std3__45__cpo6cbeginE,@object
	.size		_ZN39_INTERNAL_43b9ef40_4_k_cu_e0170d05_86374cuda3std3__45__cpo6cbeginE,(_ZN39_INTERNAL_43b9ef40_4_k_cu_e0170d05_86374cuda3std3__48in_placeE - _ZN39_INTERNAL_43b9ef40_4_k_cu_e0170d05_86374cuda3std3__45__cpo6cbeginE)
_ZN39_INTERNAL_43b9ef40_4_k_cu_e0170d05_86374cuda3std3__45__cpo6cbeginE:
	.zero		1
	.type		_ZN39_INTERNAL_43b9ef40_4_k_cu_e0170d05_86374cuda3std3__48in_placeE,@object
	.size		_ZN39_INTERNAL_43b9ef40_4_k_cu_e0170d05_86374cuda3std3__48in_placeE,(_ZN39_INTERNAL_43b9ef40_4_k_cu_e0170d05_86374cuda3std6ranges3__45__cpo9iter_moveE - _ZN39_INTERNAL_43b9ef40_4_k_cu_e0170d05_86374cuda3std3__48in_placeE)
_ZN39_INTERNAL_43b9ef40_4_k_cu_e0170d05_86374cuda3std3__48in_placeE:
	.zero		1
	.type		_ZN39_INTERNAL_43b9ef40_4_k_cu_e0170d05_86374cuda3std6ranges3__45__cpo9iter_moveE,@object
	.size		_ZN39_INTERNAL_43b9ef40_4_k_cu_e0170d05_86374cuda3std6ranges3__45__cpo9iter_moveE,(_ZN39_INTERNAL_43b9ef40_4_k_cu_e0170d05_86374cuda3std3__45__cpo5beginE - _ZN39_INTERNAL_43b9ef40_4_k_cu_e0170d05_86374cuda3std6ranges3__45__cpo9iter_moveE)
_ZN39_INTERNAL_43b9ef40_4_k_cu_e0170d05_86374cuda3std6ranges3__45__cpo9iter_moveE:
	.zero		1
	.type		_ZN39_INTERNAL_43b9ef40_4_k_cu_e0170d05_86374cuda3std3__45__cpo5beginE,@object
	.size		_ZN39_INTERNAL_43b9ef40_4_k_cu_e0170d05_86374cuda3std3__45__cpo5beginE,(_ZN39_INTERNAL_43b9ef40_4_k_cu_e0170d05_86374cuda3std3__441_GLOBAL__N__43b9ef40_4_k_cu_e0170d05_86376ignoreE - _ZN39_INTERNAL_43b9ef40_4_k_cu_e0170d05_86374cuda3std3__45__cpo5beginE)
_ZN39_INTERNAL_43b9ef40_4_k_cu_e0170d05_86374cuda3std3__45__cpo5beginE:
	.zero		1
	.type		_ZN39_INTERNAL_43b9ef40_4_k_cu_e0170d05_86374cuda3std3__441_GLOBAL__N__43b9ef40_4_k_cu_e0170d05_86376ignoreE,@object
	.size		_ZN39_INTERNAL_43b9ef40_4_k_cu_e0170d05_86374cuda3std3__441_GLOBAL__N__43b9ef40_4_k_cu_e0170d05_86376ignoreE,(_ZN39_INTERNAL_43b9ef40_4_k_cu_e0170d05_86374cute7productE - _ZN39_INTERNAL_43b9ef40_4_k_cu_e0170d05_86374cuda3std3__441_GLOBAL__N__43b9ef40_4_k_cu_e0170d05_86376ignoreE)
_ZN39_INTERNAL_43b9ef40_4_k_cu_e0170d05_86374cuda3std3__441_GLOBAL__N__43b9ef40_4_k_cu_e0170d05_86376ignoreE:
	.zero		1
	.type		_ZN39_INTERNAL_43b9ef40_4_k_cu_e0170d05_86374cute7productE,@object
	.size		_ZN39_INTERNAL_43b9ef40_4_k_cu_e0170d05_86374cute7productE,(_ZN39_INTERNAL_43b9ef40_4_k_cu_e0170d05_86374cuda3std3__45__cpo3endE - _ZN39_INTERNAL_43b9ef40_4_k_cu_e0170d05_86374cute7productE)
_ZN39_INTERNAL_43b9ef40_4_k_cu_e0170d05_86374cute7productE:
	.zero		1
	.type		_ZN39_INTERNAL_43b9ef40_4_k_cu_e0170d05_86374cuda3std3__45__cpo3endE,@object
	.size		_ZN39_INTERNAL_43b9ef40_4_k_cu_e0170d05_86374cuda3std3__45__cpo3endE,(_ZN39_INTERNAL_43b9ef40_4_k_cu_e0170d05_86374cuda3std3__419piecewise_constructE - _ZN39_INTERNAL_43b9ef40_4_k_cu_e0170d05_86374cuda3std3__45__cpo3endE)
_ZN39_INTERNAL_43b9ef40_4_k_cu_e0170d05_86374cuda3std3__45__cpo3endE:
	.zero		1
	.type		_ZN39_INTERNAL_43b9ef40_4_k_cu_e0170d05_86374cuda3std3__419piecewise_constructE,@object
	.size		_ZN39_INTERNAL_43b9ef40_4_k_cu_e0170d05_86374cuda3std3__419piecewise_constructE,(_ZN39_INTERNAL_43b9ef40_4_k_cu_e0170d05_86374cuda3std3__45__cpo4cendE - _ZN39_INTERNAL_43b9ef40_4_k_cu_e0170d05_86374cuda3std3__419piecewise_constructE)
_ZN39_INTERNAL_43b9ef40_4_k_cu_e0170d05_86374cuda3std3__419piecewise_constructE:
	.zero		1
	.type		_ZN39_INTERNAL_43b9ef40_4_k_cu_e0170d05_86374cuda3std3__45__cpo4cendE,@object
	.size		_ZN39_INTERNAL_43b9ef40_4_k_cu_e0170d05_86374cuda3std3__45__cpo4cendE,(_ZN39_INTERNAL_43b9ef40_4_k_cu_e0170d05_86374cuda3std6ranges3__45__cpo4swapE - _ZN39_INTERNAL_43b9ef40_4_k_cu_e0170d05_86374cuda3std3__45__cpo4cendE)
_ZN39_INTERNAL_43b9ef40_4_k_cu_e0170d05_86374cuda3std3__45__cpo4cendE:
	.zero		1
	.type		_ZN39_INTERNAL_43b9ef40_4_k_cu_e0170d05_86374cuda3std6ranges3__45__cpo4swapE,@object
	.size		_ZN39_INTERNAL_43b9ef40_4_k_cu_e0170d05_86374cuda3std6ranges3__45__cpo4swapE,(.L_10 - _ZN39_INTERNAL_43b9ef40_4_k_cu_e0170d05_86374cuda3std6ranges3__45__cpo4swapE)
_ZN39_INTERNAL_43b9ef40_4_k_cu_e0170d05_86374cuda3std6ranges3__45__cpo4swapE:
	.zero		1
.L_10:


//--------------------- .nv.constant0._ZN7cutlass13device_kernelINS_4gemm6kernel13GemmUniversalIN4cute5tupleIJiiiiEEENS1_10collective13CollectiveMmaINS1_35MainloopSm100TmaUmmaWarpSpecializedILi5ELi2ELi4ENS5_IJNS4_1CILi2EEESB_NSA_ILi1EEEEEEEENS5_IJNSA_ILi128EEENSA_ILi64EEESG_EEENS_12float_e4m3_tENS5_IJlSC_lEEESI_SJ_NS4_8TiledMMAINS4_8MMA_AtomIJNS4_10MMA_TraitsINS4_25SM100_MMA_F8F6F4_2x1SM_SSEJSI_SI_fSF_SG_NS4_17integral_constantINS4_4UMMA5MajorELSQ_0EEESR_NSO_INSP_7ScaleInELSS_0EEEST_EEEEEENS4_6LayoutINS5_IJSC_SC_SC_EEENS5_IJNSA_ILi0EEESY_SY_EEEEENS5_IJNS4_10UnderscoreES11_S11_EEEEENS4_28SM100_TMA_2SM_LOAD_MULTICASTENS4_14ComposedLayoutINS4_7SwizzleILi2ELi4ELi3EEENS4_18smem_ptr_flag_bitsILi8EEENSW_INS5_IJNSA_ILi8EEESG_EEENS5_IJSG_SC_EEEEEEEvNS4_8identityENS4_18SM100_TMA_2SM_LOADES1E_vS1F_EENS_8epilogue10collective18CollectiveEpilogueINS1I_23Sm100TmaWarpSpecializedILi1ELi1ELi32ELb0ELb0EEEJNS5_IJSG_SG_SG_EEENS5_IJNSW_ISG_SC_EES1O_EEESI_SJ_SI_SJ_NS1I_6fusion15FusionCallbacksIS1M_NS1Q_17LinearCombinationISI_fSI_fLNS_15FloatRoundStyleE2EEES1N_S1P_JEEENS4_5SM1004TMEM4LOAD26SM100_TMEM_LOAD_32dp32b32xENS4_13SM90_TMA_LOADES1E_NS4_39AutoVectorizingCopyWithAssumedAlignmentILi128EEENS4_14SM90_TMA_STOREES1E_S22_S22_EEEvvEEEEvNT_6ParamsE --------------------------
	.section	.nv.constant0._ZN7cutlass13device_kernelINS_4gemm6kernel13GemmUniversalIN4cute5tupleIJiiiiEEENS1_10collective13CollectiveMmaINS1_35MainloopSm100TmaUmmaWarpSpecializedILi5ELi2ELi4ENS5_IJNS4_1CILi2EEESB_NSA_ILi1EEEEEEEENS5_IJNSA_ILi128EEENSA_ILi64EEESG_EEENS_12float_e4m3_tENS5_IJlSC_lEEESI_SJ_NS4_8TiledMMAINS4_8MMA_AtomIJNS4_10MMA_TraitsINS4_25SM100_MMA_F8F6F4_2x1SM_SSEJSI_SI_fSF_SG_NS4_17integral_constantINS4_4UMMA5MajorELSQ_0EEESR_NSO_INSP_7ScaleInELSS_0EEEST_EEEEEENS4_6LayoutINS5_IJSC_SC_SC_EEENS5_IJNSA_ILi0EEESY_SY_EEEEENS5_IJNS4_10UnderscoreES11_S11_EEEEENS4_28SM100_TMA_2SM_LOAD_MULTICASTENS4_14ComposedLayoutINS4_7SwizzleILi2ELi4ELi3EEENS4_18smem_ptr_flag_bitsILi8EEENSW_INS5_IJNSA_ILi8EEESG_EEENS5_IJSG_SC_EEEEEEEvNS4_8identityENS4_18SM100_TMA_2SM_LOADES1E_vS1F_EENS_8epilogue10collective18CollectiveEpilogueINS1I_23Sm100TmaWarpSpecializedILi1ELi1ELi32ELb0ELb0EEEJNS5_IJSG_SG_SG_EEENS5_IJNSW_ISG_SC_EES1O_EEESI_SJ_SI_SJ_NS1I_6fusion15FusionCallbacksIS1M_NS1Q_17LinearCombinationISI_fSI_fLNS_15FloatRoundStyleE2EEES1N_S1P_JEEENS4_5SM1004TMEM4LOAD26SM100_TMEM_LOAD_32dp32b32xENS4_13SM90_TMA_LOADES1E_NS4_39AutoVectorizingCopyWithAssumedAlignmentILi128EEENS4_14SM90_TMA_STOREES1E_S22_S22_EEEvvEEEEvNT_6ParamsE,"a",@progbits
	.sectionflags	@""
	.align	4
.nv.constant0._ZN7cutlass13device_kernelINS_4gemm6kernel13GemmUniversalIN4cute5tupleIJiiiiEEENS1_10collective13CollectiveMmaINS1_35MainloopSm100TmaUmmaWarpSpecializedILi5ELi2ELi4ENS5_IJNS4_1CILi2EEESB_NSA_ILi1EEEEEEEENS5_IJNSA_ILi128EEENSA_ILi64EEESG_EEENS_12float_e4m3_tENS5_IJlSC_lEEESI_SJ_NS4_8TiledMMAINS4_8MMA_AtomIJNS4_10MMA_TraitsINS4_25SM100_MMA_F8F6F4_2x1SM_SSEJSI_SI_fSF_SG_NS4_17integral_constantINS4_4UMMA5MajorELSQ_0EEESR_NSO_INSP_7ScaleInELSS_0EEEST_EEEEEENS4_6LayoutINS5_IJSC_SC_SC_EEENS5_IJNSA_ILi0EEESY_SY_EEEEENS5_IJNS4_10UnderscoreES11_S11_EEEEENS4_28SM100_TMA_2SM_LOAD_MULTICASTENS4_14ComposedLayoutINS4_7SwizzleILi2ELi4ELi3EEENS4_18smem_ptr_flag_bitsILi8EEENSW_INS5_IJNSA_ILi8EEESG_EEENS5_IJSG_SC_EEEEEEEvNS4_8identityENS4_18SM100_TMA_2SM_LOADES1E_vS1F_EENS_8epilogue10collective18CollectiveEpilogueINS1I_23Sm100TmaWarpSpecializedILi1ELi1ELi32ELb0ELb0EEEJNS5_IJSG_SG_SG_EEENS5_IJNSW_ISG_SC_EES1O_EEESI_SJ_SI_SJ_NS1I_6fusion15FusionCallbacksIS1M_NS1Q_17LinearCombinationISI_fSI_fLNS_15FloatRoundStyleE2EEES1N_S1P_JEEENS4_5SM1004TMEM4LOAD26SM100_TMEM_LOAD_32dp32b32xENS4_13SM90_TMA_LOADES1E_NS4_39AutoVectorizingCopyWithAssumedAlignmentILi128EEENS4_14SM90_TMA_STOREES1E_S22_S22_EEEvvEEEEvNT_6ParamsE:
	.zero		2944


//--------------------- SYMBOLS --------------------------

	.type		.nv.reservedSmem.offset0,@object
	.size		.nv.reservedSmem.offset0,0x4
	.type		.nv.reservedSmem.cap,@object
	.size		.nv.reservedSmem.cap,0x4
	.type		__assertfail,@function
